	.target	sm_90a

	.elftype	@"ET_EXEC"


//--------------------- .note.nv.tkinfo           --------------------------
	.section	.note.nv.tkinfo,"",@"SHT_NOTE"
	.sectionflags	@"SHF_NOTE_NV_TKINFO"
	.tkinfo
        /*0018*/ 	.word	0x00000002
        /*0030*/ 	.string	""
        /*0030*/ 	.string	"ptxas"
        /*0030*/ 	.string	"Cuda compilation tools, release 13.0, V13.0.88"
        /*0030*/ 	.string	"Build cuda_13.0.r13.0/compiler.36424714_0"
        /*0030*/ 	.string	"-arch sm_90a -m 64 "



//--------------------- .note.nv.cuinfo           --------------------------
	.section	.note.nv.cuinfo,"",@"SHT_NOTE"
	.sectionflags	@"SHF_NOTE_NV_CUINFO"
        /*0018*/ 	.short	0x0002
        /*001a*/ 	.short	0x005a
        /*001c*/ 	.short	0x0082
	.zero		2


//--------------------- .nv.info                  --------------------------
	.section	.nv.info,"",@"SHT_CUDA_INFO"
	.align	4


	//----- nvinfo : EIATTR_REGCOUNT
	.align		4
        /*0000*/ 	.byte	0x04, 0x2f
        /*0002*/ 	.short	(.L_16 - .L_15)
	.align		4
.L_15:
        /*0004*/ 	.word	index@(_ZN7cutlass13device_kernelINS_4gemm6kernel13GemmUniversalIN4cute5tupleIJiiiiEEENS1_10collective13CollectiveMmaINS1_39MainloopSm90TmaGmmaRmemAWarpSpecializedILi4ENS5_IJNS4_1CILi1EEESB_SB_EEENS1_32KernelTmaWarpSpecializedPingpongEEENS5_IJNSA_ILi64EEENSA_ILi128EEESF_EEEfNS5_IJlSB_lEEEfNS5_IJSB_llEEENS4_8TiledMMAINS4_8MMA_AtomIJNS4_4SM904GMMA30MMA_64x128x8_F32TF32TF32_RS_TNILNSN_7ScaleInE1ELSP_1EEEEEENS4_6LayoutISC_NS5_IJNSA_ILi0EEEST_ST_EEEEENS5_IJNS4_10UnderscoreESW_SW_EEEEENS4_13SM90_TMA_LOADENS4_14ComposedLayoutINS4_7SwizzleILi3ELi4ELi3EEENS4_18smem_ptr_flag_bitsILi32EEENSS_INS5_IJNSA_ILi8EEENSA_ILi32EEEEEENS5_IJS16_SB_EEEEEEEvNS4_8identityESZ_NS10_INS11_ILi1ELi4ELi3EEES14_NSS_INS5_IJS15_S15_EEENS5_IJSB_S15_EEEEEEENS4_9Copy_AtomIJNS4_39AutoVectorizingCopyWithAssumedAlignmentILi128EEEfEEES1B_EENS_8epilogue10collective6detail29Sm90TmaWarpSpecializedAdapterINS1N_15DefaultEpilogueIfSI_SI_NS1M_6thread17LinearCombinationIfLi1EffLNS1R_9ScaleType4KindE0ELNS_15FloatRoundStyleE2EfEENS1_15EpilogueDefaultEEEEEvvEEEEvNT_6ParamsE)
        /*0008*/ 	.word	0x000000a8


	//----- nvinfo : EIATTR_FRAME_SIZE
	.align		4
.L_16:
        /*000c*/ 	.byte	0x04, 0x11
        /*000e*/ 	.short	(.L_18 - .L_17)
	.align		4
.L_17:
        /*0010*/ 	.word	index@(_ZN7cutlass13device_kernelINS_4gemm6kernel13GemmUniversalIN4cute5tupleIJiiiiEEENS1_10collective13CollectiveMmaINS1_39MainloopSm90TmaGmmaRmemAWarpSpecializedILi4ENS5_IJNS4_1CILi1EEESB_SB_EEENS1_32KernelTmaWarpSpecializedPingpongEEENS5_IJNSA_ILi64EEENSA_ILi128EEESF_EEEfNS5_IJlSB_lEEEfNS5_IJSB_llEEENS4_8TiledMMAINS4_8MMA_AtomIJNS4_4SM904GMMA30MMA_64x128x8_F32TF32TF32_RS_TNILNSN_7ScaleInE1ELSP_1EEEEEENS4_6LayoutISC_NS5_IJNSA_ILi0EEEST_ST_EEEEENS5_IJNS4_10UnderscoreESW_SW_EEEEENS4_13SM90_TMA_LOADENS4_14ComposedLayoutINS4_7SwizzleILi3ELi4ELi3EEENS4_18smem_ptr_flag_bitsILi32EEENSS_INS5_IJNSA_ILi8EEENSA_ILi32EEEEEENS5_IJS16_SB_EEEEEEEvNS4_8identityESZ_NS10_INS11_ILi1ELi4ELi3EEES14_NSS_INS5_IJS15_S15_EEENS5_IJSB_S15_EEEEEEENS4_9Copy_AtomIJNS4_39AutoVectorizingCopyWithAssumedAlignmentILi128EEEfEEES1B_EENS_8epilogue10collective6detail29Sm90TmaWarpSpecializedAdapterINS1N_15DefaultEpilogueIfSI_SI_NS1M_6thread17LinearCombinationIfLi1EffLNS1R_9ScaleType4KindE0ELNS_15FloatRoundStyleE2EfEENS1_15EpilogueDefaultEEEEEvvEEEEvNT_6ParamsE)
        /*0014*/ 	.word	0x00000000


	//----- nvinfo : EIATTR_MIN_STACK_SIZE
	.align		4
.L_18:
        /*0018*/ 	.byte	0x04, 0x12
        /*001a*/ 	.short	(.L_20 - .L_19)
	.align		4
.L_19:
        /*001c*/ 	.word	index@(_ZN7cutlass13device_kernelINS_4gemm6kernel13GemmUniversalIN4cute5tupleIJiiiiEEENS1_10collective13CollectiveMmaINS1_39MainloopSm90TmaGmmaRmemAWarpSpecializedILi4ENS5_IJNS4_1CILi1EEESB_SB_EEENS1_32KernelTmaWarpSpecializedPingpongEEENS5_IJNSA_ILi64EEENSA_ILi128EEESF_EEEfNS5_IJlSB_lEEEfNS5_IJSB_llEEENS4_8TiledMMAINS4_8MMA_AtomIJNS4_4SM904GMMA30MMA_64x128x8_F32TF32TF32_RS_TNILNSN_7ScaleInE1ELSP_1EEEEEENS4_6LayoutISC_NS5_IJNSA_ILi0EEEST_ST_EEEEENS5_IJNS4_10UnderscoreESW_SW_EEEEENS4_13SM90_TMA_LOADENS4_14ComposedLayoutINS4_7SwizzleILi3ELi4ELi3EEENS4_18smem_ptr_flag_bitsILi32EEENSS_INS5_IJNSA_ILi8EEENSA_ILi32EEEEEENS5_IJS16_SB_EEEEEEEvNS4_8identityESZ_NS10_INS11_ILi1ELi4ELi3EEES14_NSS_INS5_IJS15_S15_EEENS5_IJSB_S15_EEEEEEENS4_9Copy_AtomIJNS4_39AutoVectorizingCopyWithAssumedAlignmentILi128EEEfEEES1B_EENS_8epilogue10collective6detail29Sm90TmaWarpSpecializedAdapterINS1N_15DefaultEpilogueIfSI_SI_NS1M_6thread17LinearCombinationIfLi1EffLNS1R_9ScaleType4KindE0ELNS_15FloatRoundStyleE2EfEENS1_15EpilogueDefaultEEEEEvvEEEEvNT_6ParamsE)
        /*0020*/ 	.word	0x00000000
.L_20:


//--------------------- .nv.compat                --------------------------
	.section	.nv.compat,"",@"SHT_CUDA_COMPAT_INFO"
	.align	4
        /*0000*/ 	.byte	0x02, 0x09, 0x01, 0x00, 0x02, 0x02, 0x04, 0x00, 0x02, 0x05, 0x05, 0x00, 0x03, 0x07, 0x01, 0x01
        /*0010*/ 	.byte	0x02, 0x03, 0x01, 0x00, 0x02, 0x06, 0x01, 0x00, 0x04, 0x0b, 0x08, 0x00, 0x00, 0x00, 0x00, 0x00
        /*0020*/ 	.byte	0x00, 0x00, 0x00, 0x00


//--------------------- .nv.info._ZN7cutlass13device_kernelINS_4gemm6kernel13GemmUniversalIN4cute5tupleIJiiiiEEENS1_10collective13CollectiveMmaINS1_39MainloopSm90TmaGmmaRmemAWarpSpecializedILi4ENS5_IJNS4_1CILi1EEESB_SB_EEENS1_32KernelTmaWarpSpecializedPingpongEEENS5_IJNSA_ILi64EEENSA_ILi128EEESF_EEEfNS5_IJlSB_lEEEfNS5_IJSB_llEEENS4_8TiledMMAINS4_8MMA_AtomIJNS4_4SM904GMMA30MMA_64x128x8_F32TF32TF32_RS_TNILNSN_7ScaleInE1ELSP_1EEEEEENS4_6LayoutISC_NS5_IJNSA_ILi0EEEST_ST_EEEEENS5_IJNS4_10UnderscoreESW_SW_EEEEENS4_13SM90_TMA_LOADENS4_14ComposedLayoutINS4_7SwizzleILi3ELi4ELi3EEENS4_18smem_ptr_flag_bitsILi32EEENSS_INS5_IJNSA_ILi8EEENSA_ILi32EEEEEENS5_IJS16_SB_EEEEEEEvNS4_8identityESZ_NS10_INS11_ILi1ELi4ELi3EEES14_NSS_INS5_IJS15_S15_EEENS5_IJSB_S15_EEEEEEENS4_9Copy_AtomIJNS4_39AutoVectorizingCopyWithAssumedAlignmentILi128EEEfEEES1B_EENS_8epilogue10collective6detail29Sm90TmaWarpSpecializedAdapterINS1N_15DefaultEpilogueIfSI_SI_NS1M_6thread17LinearCombinationIfLi1EffLNS1R_9ScaleType4KindE0ELNS_15FloatRoundStyleE2EfEENS1_15EpilogueDefaultEEEEEvvEEEEvNT_6ParamsE --------------------------
	.section	.nv.info._ZN7cutlass13device_kernelINS_4gemm6kernel13GemmUniversalIN4cute5tupleIJiiiiEEENS1_10collective13CollectiveMmaINS1_39MainloopSm90TmaGmmaRmemAWarpSpecializedILi4ENS5_IJNS4_1CILi1EEESB_SB_EEENS1_32KernelTmaWarpSpecializedPingpongEEENS5_IJNSA_ILi64EEENSA_ILi128EEESF_EEEfNS5_IJlSB_lEEEfNS5_IJSB_llEEENS4_8TiledMMAINS4_8MMA_AtomIJNS4_4SM904GMMA30MMA_64x128x8_F32TF32TF32_RS_TNILNSN_7ScaleInE1ELSP_1EEEEEENS4_6LayoutISC_NS5_IJNSA_ILi0EEEST_ST_EEEEENS5_IJNS4_10UnderscoreESW_SW_EEEEENS4_13SM90_TMA_LOADENS4_14ComposedLayoutINS4_7SwizzleILi3ELi4ELi3EEENS4_18smem_ptr_flag_bitsILi32EEENSS_INS5_IJNSA_ILi8EEENSA_ILi32EEEEEENS5_IJS16_SB_EEEEEEEvNS4_8identityESZ_NS10_INS11_ILi1ELi4ELi3EEES14_NSS_INS5_IJS15_S15_EEENS5_IJSB_S15_EEEEEEENS4_9Copy_AtomIJNS4_39AutoVectorizingCopyWithAssumedAlignmentILi128EEEfEEES1B_EENS_8epilogue10collective6detail29Sm90TmaWarpSpecializedAdapterINS1N_15DefaultEpilogueIfSI_SI_NS1M_6thread17LinearCombinationIfLi1EffLNS1R_9ScaleType4KindE0ELNS_15FloatRoundStyleE2EfEENS1_15EpilogueDefaultEEEEEvvEEEEvNT_6ParamsE,"",@"SHT_CUDA_INFO"
	.sectionflags	@""
	.align	4


	//----- nvinfo : EIATTR_CUDA_API_VERSION
	.align		4
        /*0000*/ 	.byte	0x04, 0x37
        /*0002*/ 	.short	(.L_22 - .L_21)
.L_21:
        /*0004*/ 	.word	0x00000082


	//----- nvinfo : EIATTR_KPARAM_INFO
	.align		4
.L_22:
        /*0008*/ 	.byte	0x04, 0x17
        /*000a*/ 	.short	(.L_24 - .L_23)
.L_23:
        /*000c*/ 	.word	0x00000000
        /*0010*/ 	.short	0x0000
        /*0012*/ 	.short	0x0070
        /*0014*/ 	.byte	0x00, 0xf0, 0x01, 0x10


	//----- nvinfo : EIATTR_SPARSE_MMA_MASK
	.align		4
.L_24:
        /*0018*/ 	.byte	0x03, 0x50
        /*001a*/ 	.short	0x0000


	//----- nvinfo : EIATTR_MAXREG_COUNT
	.align		4
        /*001c*/ 	.byte	0x03, 0x1b
        /*001e*/ 	.short	0x00a8


	//----- nvinfo : EIATTR_NUM_BARRIERS
	.align		4
        /*0020*/ 	.byte	0x02, 0x4c
        /*0022*/ 	.byte	0x01
	.zero		1


	//----- nvinfo : EIATTR_EXTERNS
	.align		4
        /*0024*/ 	.byte	0x04, 0x0f
        /*0026*/ 	.short	(.L_26 - .L_25)


	//   ....[0]....
	.align		4
.L_25:
        /*0028*/ 	.word	index@(__assertfail)


	//----- nvinfo : EIATTR_MERCURY_ISA_VERSION
	.align		4
.L_26:
        /*002c*/ 	.byte	0x03, 0x5f
        /*002e*/ 	.short	0x0101


	//----- nvinfo : EIATTR_INT_WARP_WIDE_INSTR_OFFSETS
	.align		4
        /*0030*/ 	.byte	0x04, 0x31
        /*0032*/ 	.short	(.L_28 - .L_27)


	//   ....[0]....
.L_27:
        /*0034*/ 	.word	0x00000490


	//   ....[1]....
        /*0038*/ 	.word	0x000004a0


	//   ....[2]....
        /*003c*/ 	.word	0x00000510


	//   ....[3]....
        /*0040*/ 	.word	0x00000520


	//   ....[4]....
        /*0044*/ 	.word	0x00000530


	//   ....[5]....
        /*0048*/ 	.word	0x00000550


	//   ....[6]....
        /*004c*/ 	.word	0x000005b0


	//   ....[7]....
        /*0050*/ 	.word	0x000005d0


	//----- nvinfo : EIATTR_COOP_GROUP_MASK_REGIDS
	.align		4
.L_28:
        /*0054*/ 	.byte	0x04, 0x29
        /*0056*/ 	.short	(.L_30 - .L_29)


	//   ....[0]....
.L_29:
        /*0058*/ 	.word	0xffffffff


	//   ....[1]....
        /*005c*/ 	.word	0xffffffff


	//   ....[2]....
        /*0060*/ 	.word	0xffffffff


	//   ....[3]....
        /*0064*/ 	.word	0xffffffff


	//   ....[4]....
        /*0068*/ 	.word	0xffffffff


	//   ....[5]....
        /*006c*/ 	.word	0xffffffff


	//   ....[6]....
        /*0070*/ 	.word	0x0500000f


	//----- nvinfo : EIATTR_COOP_GROUP_INSTR_OFFSETS
	.align		4
.L_30:
        /*0074*/ 	.byte	0x04, 0x28
        /*0076*/ 	.short	(.L_32 - .L_31)


	//   ....[0]....
.L_31:
        /*0078*/ 	.word	0x00000050


	//   ....[1]....
        /*007c*/ 	.word	0x00000080


	//   ....[2]....
        /*0080*/ 	.word	0x00000180


	//   ....[3]....
        /*0084*/ 	.word	0x00000390


	//   ....[4]....
        /*0088*/ 	.word	0x000003d0


	//   ....[5]....
        /*008c*/ 	.word	0x00000410


	//   ....[6]....
        /*0090*/ 	.word	0x000083c0


	//----- nvinfo : EIATTR_REG_RECONFIG
	.align		4
.L_32:
        /*0094*/ 	.byte	0x01, 0x54
	.zero		2


	//----- nvinfo : EIATTR_SYSCALL_OFFSETS
	.align		4
        /*0098*/ 	.byte	0x04, 0x46
        /*009a*/ 	.short	(.L_34 - .L_33)


	//   ....[0]....
.L_33:
        /*009c*/ 	.word	0x00001810


	//   ....[1]....
        /*00a0*/ 	.word	0x00001950


	//   ....[2]....
        /*00a4*/ 	.word	0x00001a40


	//   ....[3]....
        /*00a8*/ 	.word	0x00007120


	//   ....[4]....
        /*00ac*/ 	.word	0x00007250


	//----- nvinfo : EIATTR_MBARRIER_INSTR_OFFSETS
	.align		4
.L_34:
        /*00b0*/ 	.byte	0x04, 0x39
        /*00b2*/ 	.short	(.L_36 - .L_35)


	//   ....[0]....
.L_35:
        /*00b4*/ 	.word	0x00000300
        /*00b8*/ 	.word	0x000000ff
        /*00bc*/ 	.word	0x00000000
        /*00c0*/ 	.short	0x0100
        /*00c2*/ 	.byte	0x09
	.zero		1


	//   ....[1]....
        /*00c4*/ 	.word	0x00000310
        /*00c8*/ 	.word	0x000000ff
        /*00cc*/ 	.word	0x00000020
        /*00d0*/ 	.short	0x0100
        /*00d2*/ 	.byte	0x09
	.zero		1


	//   ....[2]....
        /*00d4*/ 	.word	0x00000320
        /*00d8*/ 	.word	0x000000ff
        /*00dc*/ 	.word	0x00000008
        /*00e0*/ 	.short	0x0100
        /*00e2*/ 	.byte	0x09
	.zero		1


	//   ....[3]....
        /*00e4*/ 	.word	0x00000330
        /*00e8*/ 	.word	0x000000ff
        /*00ec*/ 	.word	0x00000028
        /*00f0*/ 	.short	0x0100
        /*00f2*/ 	.byte	0x09
	.zero		1


	//   ....[4]....
        /*00f4*/ 	.word	0x00000340
        /*00f8*/ 	.word	0x000000ff
        /*00fc*/ 	.word	0x00000010
        /*0100*/ 	.short	0x0100
        /*0102*/ 	.byte	0x09
	.zero		1


	//   ....[5]....
        /*0104*/ 	.word	0x00000350
        /*0108*/ 	.word	0x000000ff
        /*010c*/ 	.word	0x00000030
        /*0110*/ 	.short	0x0100
        /*0112*/ 	.byte	0x09
	.zero		1


	//   ....[6]....
        /*0114*/ 	.word	0x00000360
        /*0118*/ 	.word	0x000000ff
        /*011c*/ 	.word	0x00000018
        /*0120*/ 	.short	0x0100
        /*0122*/ 	.byte	0x09
	.zero		1


	//   ....[7]....
        /*0124*/ 	.word	0x00000370
        /*0128*/ 	.word	0x000000ff
        /*012c*/ 	.word	0x00000038
        /*0130*/ 	.short	0x0100
        /*0132*/ 	.byte	0x09
	.zero		1


	//   ....[8]....
        /*0134*/ 	.word	0x000005f0
        /*0138*/ 	.word	0x000000ff
        /*013c*/ 	.word	0x00000070
        /*0140*/ 	.short	0x0100
        /*0142*/ 	.byte	0x09
	.zero		1


	//   ....[9]....
        /*0144*/ 	.word	0x00000600
        /*0148*/ 	.word	0x000000ff
        /*014c*/ 	.word	0x00000078
        /*0150*/ 	.short	0x0100
        /*0152*/ 	.byte	0x09
	.zero		1


	//   ....[10]....
        /*0154*/ 	.word	0x00000640
        /*0158*/ 	.word	0x000000ff
        /*015c*/ 	.word	0x00000050
        /*0160*/ 	.short	0x0100
        /*0162*/ 	.byte	0x0a
	.zero		1


	//   ....[11]....
        /*0164*/ 	.word	0x00000660
        /*0168*/ 	.word	0x000000ff
        /*016c*/ 	.word	0x00000058
        /*0170*/ 	.short	0x0100
        /*0172*/ 	.byte	0x0a
	.zero		1


	//   ....[12]....
        /*0174*/ 	.word	0x00000670
        /*0178*/ 	.word	0x000000ff
        /*017c*/ 	.word	0x00000060
        /*0180*/ 	.short	0x0100
        /*0182*/ 	.byte	0x0a
	.zero		1


	//   ....[13]....
        /*0184*/ 	.word	0x00000680
        /*0188*/ 	.word	0x000000ff
        /*018c*/ 	.word	0x00000068
        /*0190*/ 	.short	0x0100
        /*0192*/ 	.byte	0x0a
	.zero		1


	//   ....[14]....
        /*0194*/ 	.word	0x000016c0
        /*0198*/ 	.word	0x00000062
        /*019c*/ 	.word	0xfffffff8
        /*01a0*/ 	.short	0x010a
        /*01a2*/ 	.byte	0x3f
	.zero		1


	//   ....[15]....
        /*01a4*/ 	.word	0x00001af0
        /*01a8*/ 	.word	0x00000003
        /*01ac*/ 	.word	0x00000000
        /*01b0*/ 	.short	0x010a
        /*01b2*/ 	.byte	0x3f
	.zero		1


	//   ....[16]....
        /*01b4*/ 	.word	0x00001b30
        /*01b8*/ 	.word	0x00000003
        /*01bc*/ 	.word	0x00000000
        /*01c0*/ 	.short	0x010a
        /*01c2*/ 	.byte	0x3f
	.zero		1


	//   ....[17]....
        /*01c4*/ 	.word	0x00001c70
        /*01c8*/ 	.word	0x00000003
        /*01cc*/ 	.word	0x00000000
        /*01d0*/ 	.short	0x010a
        /*01d2*/ 	.byte	0x3f
	.zero		1


	//   ....[18]....
        /*01d4*/ 	.word	0x00002220
        /*01d8*/ 	.word	0x00000003
        /*01dc*/ 	.word	0x00000000
        /*01e0*/ 	.short	0x010a
        /*01e2*/ 	.byte	0x3f
	.zero		1


	//   ....[19]....
        /*01e4*/ 	.word	0x000023d0
        /*01e8*/ 	.word	0x00000006
        /*01ec*/ 	.word	0x00000000
        /*01f0*/ 	.short	0x010a
        /*01f2*/ 	.byte	0x3f
	.zero		1


	//   ....[20]....
        /*01f4*/ 	.word	0x000025b0
        /*01f8*/ 	.word	0x000000ff
        /*01fc*/ 	.word	0x00000000
        /*0200*/ 	.short	0x0101
        /*0202*/ 	.byte	0x06
	.zero		1


	//   ....[21]....
        /*0204*/ 	.word	0x00002980
        /*0208*/ 	.word	0x00000006
        /*020c*/ 	.word	0x00000000
        /*0210*/ 	.short	0x010a
        /*0212*/ 	.byte	0x3f
	.zero		1


	//   ....[22]....
        /*0214*/ 	.word	0x00002cc0
        /*0218*/ 	.word	0x000000ff
        /*021c*/ 	.word	0x00000000
        /*0220*/ 	.short	0x0101
        /*0222*/ 	.byte	0x04
	.zero		1


	//   ....[23]....
        /*0224*/ 	.word	0x000030d0
        /*0228*/ 	.word	0x00000066
        /*022c*/ 	.word	0x00000000
        /*0230*/ 	.short	0x0101
        /*0232*/ 	.byte	0x35
	.zero		1


	//   ....[24]....
        /*0234*/ 	.word	0x00003170
        /*0238*/ 	.word	0x000000ff
        /*023c*/ 	.word	0x00000000
        /*0240*/ 	.short	0x0101
        /*0242*/ 	.byte	0x04
	.zero		1


	//   ....[25]....
        /*0244*/ 	.word	0x000031c0
        /*0248*/ 	.word	0x00000062
        /*024c*/ 	.word	0x00000008
        /*0250*/ 	.short	0x010a
        /*0252*/ 	.byte	0x3f
	.zero		1


	//   ....[26]....
        /*0254*/ 	.word	0x00006680
        /*0258*/ 	.word	0x00000063
        /*025c*/ 	.word	0x00000000
        /*0260*/ 	.short	0x0101
        /*0262*/ 	.byte	0x35
	.zero		1


	//   ....[27]....
        /*0264*/ 	.word	0x00007390
        /*0268*/ 	.word	0x00000006
        /*026c*/ 	.word	0x00000020
        /*0270*/ 	.short	0x010a
        /*0272*/ 	.byte	0x3f
	.zero		1


	//   ....[28]....
        /*0274*/ 	.word	0x00007a20
        /*0278*/ 	.word	0x00000002
        /*027c*/ 	.word	0x00000078
        /*0280*/ 	.short	0x0101
        /*0282*/ 	.byte	0x3f
	.zero		1


	//   ....[29]....
        /*0284*/ 	.word	0x00008130
        /*0288*/ 	.word	0x00000005
        /*028c*/ 	.word	0x00000000
        /*0290*/ 	.short	0x010a
        /*0292*/ 	.byte	0x3f
	.zero		1


	//   ....[30]....
        /*0294*/ 	.word	0x000081b0
        /*0298*/ 	.word	0x00000007
        /*029c*/ 	.word	0x00000000
        /*02a0*/ 	.short	0x010a
        /*02a2*/ 	.byte	0x3f
	.zero		1


	//   ....[31]....
        /*02a4*/ 	.word	0x00008240
        /*02a8*/ 	.word	0x00000006
        /*02ac*/ 	.word	0x00000000
        /*02b0*/ 	.short	0x010a
        /*02b2*/ 	.byte	0x3f
	.zero		1


	//   ....[32]....
        /*02b4*/ 	.word	0x000082d0
        /*02b8*/ 	.word	0x00000003
        /*02bc*/ 	.word	0x00000000
        /*02c0*/ 	.short	0x010a
        /*02c2*/ 	.byte	0x3f
	.zero		1


	//   ....[33]....
        /*02c4*/ 	.word	0x00008330
        /*02c8*/ 	.word	0x00000062
        /*02cc*/ 	.word	0xfffffff8
        /*02d0*/ 	.short	0x010a
        /*02d2*/ 	.byte	0x3f
	.zero		1


	//   ....[34]....
        /*02d4*/ 	.word	0x000083f0
        /*02d8*/ 	.word	0x00000003
        /*02dc*/ 	.word	0x00000000
        /*02e0*/ 	.short	0x010a
        /*02e2*/ 	.byte	0x3f
	.zero		1


	//   ....[35]....
        /*02e4*/ 	.word	0x00008440
        /*02e8*/ 	.word	0x00000003
        /*02ec*/ 	.word	0x00000000
        /*02f0*/ 	.short	0x010a
        /*02f2*/ 	.byte	0x3f
	.zero		1


	//   ....[36]....
        /*02f4*/ 	.word	0x00008490
        /*02f8*/ 	.word	0x00000006
        /*02fc*/ 	.word	0x00000000
        /*0300*/ 	.short	0x010a
        /*0302*/ 	.byte	0x3f
	.zero		1


	//   ....[37]....
        /*0304*/ 	.word	0x000084e0
        /*0308*/ 	.word	0x00000062
        /*030c*/ 	.word	0x00000008
        /*0310*/ 	.short	0x010a
        /*0312*/ 	.byte	0x3f
	.zero		1


	//   ....[38]....
        /*0314*/ 	.word	0x000085b0
        /*0318*/ 	.word	0x00000006
        /*031c*/ 	.word	0x00000020
        /*0320*/ 	.short	0x010a
        /*0322*/ 	.byte	0x3f
	.zero		1


	//   ....[39]....
        /*0324*/ 	.word	0x00008680
        /*0328*/ 	.word	0x00000005
        /*032c*/ 	.word	0x00000000
        /*0330*/ 	.short	0x010a
        /*0332*/ 	.byte	0x3f
	.zero		1


	//   ....[40]....
        /*0334*/ 	.word	0x000086d0
        /*0338*/ 	.word	0x00000007
        /*033c*/ 	.word	0x00000000
        /*0340*/ 	.short	0x010a
        /*0342*/ 	.byte	0x3f
	.zero		1


	//   ....[41]....
        /*0344*/ 	.word	0x00008720
        /*0348*/ 	.word	0x00000006
        /*034c*/ 	.word	0x00000000
        /*0350*/ 	.short	0x010a
        /*0352*/ 	.byte	0x3f
	.zero		1


	//----- nvinfo : EIATTR_NUM_MBARRIERS
	.align		4
.L_36:
        /*0354*/ 	.byte	0x03, 0x38
        /*0356*/ 	.short	0x000e


	//----- nvinfo : EIATTR_EXIT_INSTR_OFFSETS
	.align		4
        /*0358*/ 	.byte	0x04, 0x1c
        /*035a*/ 	.short	(.L_38 - .L_37)


	//   ....[0]....
.L_37:
        /*035c*/ 	.word	0x00001240


	//   ....[1]....
        /*0360*/ 	.word	0x000012a0


	//   ....[2]....
        /*0364*/ 	.word	0x00006dc0


	//   ....[3]....
        /*0368*/ 	.word	0x00006df0


	//   ....[4]....
        /*036c*/ 	.word	0x00008320


	//----- nvinfo : EIATTR_MAX_THREADS
	.align		4
.L_38:
        /*0370*/ 	.byte	0x04, 0x05
        /*0372*/ 	.short	(.L_40 - .L_39)
.L_39:
        /*0374*/ 	.word	0x00000180
        /*0378*/ 	.word	0x00000001
        /*037c*/ 	.word	0x00000001


	//----- nvinfo : EIATTR_CRS_STACK_SIZE
	.align		4
.L_40:
        /*0380*/ 	.byte	0x04, 0x1e
        /*0382*/ 	.short	(.L_42 - .L_41)
.L_41:
        /*0384*/ 	.word	0x00000000


	//----- nvinfo : EIATTR_CBANK_PARAM_SIZE
	.align		4
.L_42:
        /*0388*/ 	.byte	0x03, 0x19
        /*038a*/ 	.short	0x0470


	//----- nvinfo : EIATTR_PARAM_CBANK
	.align		4
        /*038c*/ 	.byte	0x04, 0x0a
        /*038e*/ 	.short	(.L_44 - .L_43)
	.align		4
.L_43:
        /*0390*/ 	.word	index@(.nv.constant0._ZN7cutlass13device_kernelINS_4gemm6kernel13GemmUniversalIN4cute5tupleIJiiiiEEENS1_10collective13CollectiveMmaINS1_39MainloopSm90TmaGmmaRmemAWarpSpecializedILi4ENS5_IJNS4_1CILi1EEESB_SB_EEENS1_32KernelTmaWarpSpecializedPingpongEEENS5_IJNSA_ILi64EEENSA_ILi128EEESF_EEEfNS5_IJlSB_lEEEfNS5_IJSB_llEEENS4_8TiledMMAINS4_8MMA_AtomIJNS4_4SM904GMMA30MMA_64x128x8_F32TF32TF32_RS_TNILNSN_7ScaleInE1ELSP_1EEEEEENS4_6LayoutISC_NS5_IJNSA_ILi0EEEST_ST_EEEEENS5_IJNS4_10UnderscoreESW_SW_EEEEENS4_13SM90_TMA_LOADENS4_14ComposedLayoutINS4_7SwizzleILi3ELi4ELi3EEENS4_18smem_ptr_flag_bitsILi32EEENSS_INS5_IJNSA_ILi8EEENSA_ILi32EEEEEENS5_IJS16_SB_EEEEEEEvNS4_8identityESZ_NS10_INS11_ILi1ELi4ELi3EEES14_NSS_INS5_IJS15_S15_EEENS5_IJSB_S15_EEEEEEENS4_9Copy_AtomIJNS4_39AutoVectorizingCopyWithAssumedAlignmentILi128EEEfEEES1B_EENS_8epilogue10collective6detail29Sm90TmaWarpSpecializedAdapterINS1N_15DefaultEpilogueIfSI_SI_NS1M_6thread17LinearCombinationIfLi1EffLNS1R_9ScaleType4KindE0ELNS_15FloatRoundStyleE2EfEENS1_15EpilogueDefaultEEEEEvvEEEEvNT_6ParamsE)
        /*0394*/ 	.short	0x0210
        /*0396*/ 	.short	0x0470


	//----- nvinfo : EIATTR_SW_WAR
	.align		4
.L_44:
        /*0398*/ 	.byte	0x04, 0x36
        /*039a*/ 	.short	(.L_46 - .L_45)
.L_45:
        /*039c*/ 	.word	0x00000008
.L_46:


//--------------------- .nv.callgraph             --------------------------
	.section	.nv.callgraph,"",@"SHT_CUDA_CALLGRAPH"
	.align	4
	.sectionentsize	8
	.align		4
        /*0000*/ 	.word	0x00000000
	.align		4
        /*0004*/ 	.word	0xffffffff
	.align		4
        /*0008*/ 	.word	index@(_ZN7cutlass13device_kernelINS_4gemm6kernel13GemmUniversalIN4cute5tupleIJiiiiEEENS1_10collective13CollectiveMmaINS1_39MainloopSm90TmaGmmaRmemAWarpSpecializedILi4ENS5_IJNS4_1CILi1EEESB_SB_EEENS1_32KernelTmaWarpSpecializedPingpongEEENS5_IJNSA_ILi64EEENSA_ILi128EEESF_EEEfNS5_IJlSB_lEEEfNS5_IJSB_llEEENS4_8TiledMMAINS4_8MMA_AtomIJNS4_4SM904GMMA30MMA_64x128x8_F32TF32TF32_RS_TNILNSN_7ScaleInE1ELSP_1EEEEEENS4_6LayoutISC_NS5_IJNSA_ILi0EEEST_ST_EEEEENS5_IJNS4_10UnderscoreESW_SW_EEEEENS4_13SM90_TMA_LOADENS4_14ComposedLayoutINS4_7SwizzleILi3ELi4ELi3EEENS4_18smem_ptr_flag_bitsILi32EEENSS_INS5_IJNSA_ILi8EEENSA_ILi32EEEEEENS5_IJS16_SB_EEEEEEEvNS4_8identityESZ_NS10_INS11_ILi1ELi4ELi3EEES14_NSS_INS5_IJS15_S15_EEENS5_IJSB_S15_EEEEEEENS4_9Copy_AtomIJNS4_39AutoVectorizingCopyWithAssumedAlignmentILi128EEEfEEES1B_EENS_8epilogue10collective6detail29Sm90TmaWarpSpecializedAdapterINS1N_15DefaultEpilogueIfSI_SI_NS1M_6thread17LinearCombinationIfLi1EffLNS1R_9ScaleType4KindE0ELNS_15FloatRoundStyleE2EfEENS1_15EpilogueDefaultEEEEEvvEEEEvNT_6ParamsE)
	.align		4
        /*000c*/ 	.word	index@(__assertfail)
	.align		4
        /*0010*/ 	.word	0x00000000
	.align		4
        /*0014*/ 	.word	0xfffffffe
	.align		4
        /*0018*/ 	.word	0x00000000
	.align		4
        /*001c*/ 	.word	0xfffffffd
	.align		4
        /*0020*/ 	.word	0x00000000
	.align		4
        /*0024*/ 	.word	0xfffffffc


//--------------------- .nv.constant4             --------------------------
	.section	.nv.constant4,"a",@progbits
	.align	8
	.align		8
.nv.constant4:
        /*0000*/ 	.dword	__assertfail
	.align		8
        /*0008*/ 	.dword	__unnamed_1
	.align		8
        /*0010*/ 	.dword	__unnamed_2
	.align		8
        /*0018*/ 	.dword	_ZN40_INTERNAL_4c9c829e_4_k_cu_d2a31f96_331184cuda3std3__45__cpo5beginE
	.align		8
        /*0020*/ 	.dword	_ZN40_INTERNAL_4c9c829e_4_k_cu_d2a31f96_331184cuda3std3__45__cpo3endE
	.align		8
        /*0028*/ 	.dword	_ZN40_INTERNAL_4c9c829e_4_k_cu_d2a31f96_331184cuda3std3__45__cpo6cbeginE
	.align		8
        /*0030*/ 	.dword	_ZN40_INTERNAL_4c9c829e_4_k_cu_d2a31f96_331184cuda3std3__45__cpo4cendE
	.align		8
        /*0038*/ 	.dword	_ZN40_INTERNAL_4c9c829e_4_k_cu_d2a31f96_331184cuda3std3__442_GLOBAL__N__4c9c829e_4_k_cu_d2a31f96_331186ignoreE
	.align		8
        /*0040*/ 	.dword	_ZN40_INTERNAL_4c9c829e_4_k_cu_d2a31f96_331184cuda3std3__419piecewise_constructE
	.align		8
        /*0048*/ 	.dword	_ZN40_INTERNAL_4c9c829e_4_k_cu_d2a31f96_331184cuda3std3__48in_placeE
	.align		8
        /*0050*/ 	.dword	_ZN40_INTERNAL_4c9c829e_4_k_cu_d2a31f96_331184cuda3std6ranges3__45__cpo4swapE
	.align		8
        /*0058*/ 	.dword	_ZN40_INTERNAL_4c9c829e_4_k_cu_d2a31f96_331184cuda3std6ranges3__45__cpo9iter_moveE
	.align		8
        /*0060*/ 	.dword	_ZN40_INTERNAL_4c9c829e_4_k_cu_d2a31f96_331184cute7productE
	.align		8
        /*0068*/ 	.dword	_ZN40_INTERNAL_4c9c829e_4_k_cu_d2a31f96_331184cute1_E
	.align		8
        /*0070*/ 	.dword	$str$24
	.align		8
        /*0078*/ 	.dword	$str$25


//--------------------- .text._ZN7cutlass13device_kernelINS_4gemm6kernel13GemmUniversalIN4cute5tupleIJiiiiEEENS1_10collective13CollectiveMmaINS1_39MainloopSm90TmaGmmaRmemAWarpSpecializedILi4ENS5_IJNS4_1CILi1EEESB_SB_EEENS1_32KernelTmaWarpSpecializedPingpongEEENS5_IJNSA_ILi64EEENSA_ILi128EEESF_EEEfNS5_IJlSB_lEEEfNS5_IJSB_llEEENS4_8TiledMMAINS4_8MMA_AtomIJNS4_4SM904GMMA30MMA_64x128x8_F32TF32TF32_RS_TNILNSN_7ScaleInE1ELSP_1EEEEEENS4_6LayoutISC_NS5_IJNSA_ILi0EEEST_ST_EEEEENS5_IJNS4_10UnderscoreESW_SW_EEEEENS4_13SM90_TMA_LOADENS4_14ComposedLayoutINS4_7SwizzleILi3ELi4ELi3EEENS4_18smem_ptr_flag_bitsILi32EEENSS_INS5_IJNSA_ILi8EEENSA_ILi32EEEEEENS5_IJS16_SB_EEEEEEEvNS4_8identityESZ_NS10_INS11_ILi1ELi4ELi3EEES14_NSS_INS5_IJS15_S15_EEENS5_IJSB_S15_EEEEEEENS4_9Copy_AtomIJNS4_39AutoVectorizingCopyWithAssumedAlignmentILi128EEEfEEES1B_EENS_8epilogue10collective6detail29Sm90TmaWarpSpecializedAdapterINS1N_15DefaultEpilogueIfSI_SI_NS1M_6thread17LinearCombinationIfLi1EffLNS1R_9ScaleType4KindE0ELNS_15FloatRoundStyleE2EfEENS1_15EpilogueDefaultEEEEEvvEEEEvNT_6ParamsE --------------------------
	.section	.text._ZN7cutlass13device_kernelINS_4gemm6kernel13GemmUniversalIN4cute5tupleIJiiiiEEENS1_10collective13CollectiveMmaINS1_39MainloopSm90TmaGmmaRmemAWarpSpecializedILi4ENS5_IJNS4_1CILi1EEESB_SB_EEENS1_32KernelTmaWarpSpecializedPingpongEEENS5_IJNSA_ILi64EEENSA_ILi128EEESF_EEEfNS5_IJlSB_lEEEfNS5_IJSB_llEEENS4_8TiledMMAINS4_8MMA_AtomIJNS4_4SM904GMMA30MMA_64x128x8_F32TF32TF32_RS_TNILNSN_7ScaleInE1ELSP_1EEEEEENS4_6LayoutISC_NS5_IJNSA_ILi0EEEST_ST_EEEEENS5_IJNS4_10UnderscoreESW_SW_EEEEENS4_13SM90_TMA_LOADENS4_14ComposedLayoutINS4_7SwizzleILi3ELi4ELi3EEENS4_18smem_ptr_flag_bitsILi32EEENSS_INS5_IJNSA_ILi8EEENSA_ILi32EEEEEENS5_IJS16_SB_EEEEEEEvNS4_8identityESZ_NS10_INS11_ILi1ELi4ELi3EEES14_NSS_INS5_IJS15_S15_EEENS5_IJSB_S15_EEEEEEENS4_9Copy_AtomIJNS4_39AutoVectorizingCopyWithAssumedAlignmentILi128EEEfEEES1B_EENS_8epilogue10collective6detail29Sm90TmaWarpSpecializedAdapterINS1N_15DefaultEpilogueIfSI_SI_NS1M_6thread17LinearCombinationIfLi1EffLNS1R_9ScaleType4KindE0ELNS_15FloatRoundStyleE2EfEENS1_15EpilogueDefaultEEEEEvvEEEEvNT_6ParamsE,"ax",@progbits
	.align	128
.text._ZN7cutlass13device_kernelINS_4gemm6kernel13GemmUniversalIN4cute5tupleIJiiiiEEENS1_10collective13CollectiveMmaINS1_39MainloopSm90TmaGmmaRmemAWarpSpecializedILi4ENS5_IJNS4_1CILi1EEESB_SB_EEENS1_32KernelTmaWarpSpecializedPingpongEEENS5_IJNSA_ILi64EEENSA_ILi128EEESF_EEEfNS5_IJlSB_lEEEfNS5_IJSB_llEEENS4_8TiledMMAINS4_8MMA_AtomIJNS4_4SM904GMMA30MMA_64x128x8_F32TF32TF32_RS_TNILNSN_7ScaleInE1ELSP_1EEEEEENS4_6LayoutISC_NS5_IJNSA_ILi0EEEST_ST_EEEEENS5_IJNS4_10UnderscoreESW_SW_EEEEENS4_13SM90_TMA_LOADENS4_14ComposedLayoutINS4_7SwizzleILi3ELi4ELi3EEENS4_18smem_ptr_flag_bitsILi32EEENSS_INS5_IJNSA_ILi8EEENSA_ILi32EEEEEENS5_IJS16_SB_EEEEEEEvNS4_8identityESZ_NS10_INS11_ILi1ELi4ELi3EEES14_NSS_INS5_IJS15_S15_EEENS5_IJSB_S15_EEEEEEENS4_9Copy_AtomIJNS4_39AutoVectorizingCopyWithAssumedAlignmentILi128EEEfEEES1B_EENS_8epilogue10collective6detail29Sm90TmaWarpSpecializedAdapterINS1N_15DefaultEpilogueIfSI_SI_NS1M_6thread17LinearCombinationIfLi1EffLNS1R_9ScaleType4KindE0ELNS_15FloatRoundStyleE2EfEENS1_15EpilogueDefaultEEEEEvvEEEEvNT_6ParamsE:
        .type           _ZN7cutlass13device_kernelINS_4gemm6kernel13GemmUniversalIN4cute5tupleIJiiiiEEENS1_10collective13CollectiveMmaINS1_39MainloopSm90TmaGmmaRmemAWarpSpecializedILi4ENS5_IJNS4_1CILi1EEESB_SB_EEENS1_32KernelTmaWarpSpecializedPingpongEEENS5_IJNSA_ILi64EEENSA_ILi128EEESF_EEEfNS5_IJlSB_lEEEfNS5_IJSB_llEEENS4_8TiledMMAINS4_8MMA_AtomIJNS4_4SM904GMMA30MMA_64x128x8_F32TF32TF32_RS_TNILNSN_7ScaleInE1ELSP_1EEEEEENS4_6LayoutISC_NS5_IJNSA_ILi0EEEST_ST_EEEEENS5_IJNS4_10UnderscoreESW_SW_EEEEENS4_13SM90_TMA_LOADENS4_14ComposedLayoutINS4_7SwizzleILi3ELi4ELi3EEENS4_18smem_ptr_flag_bitsILi32EEENSS_INS5_IJNSA_ILi8EEENSA_ILi32EEEEEENS5_IJS16_SB_EEEEEEEvNS4_8identityESZ_NS10_INS11_ILi1ELi4ELi3EEES14_NSS_INS5_IJS15_S15_EEENS5_IJSB_S15_EEEEEEENS4_9Copy_AtomIJNS4_39AutoVectorizingCopyWithAssumedAlignmentILi128EEEfEEES1B_EENS_8epilogue10collective6detail29Sm90TmaWarpSpecializedAdapterINS1N_15DefaultEpilogueIfSI_SI_NS1M_6thread17LinearCombinationIfLi1EffLNS1R_9ScaleType4KindE0ELNS_15FloatRoundStyleE2EfEENS1_15EpilogueDefaultEEEEEvvEEEEvNT_6ParamsE,@function
        .size           _ZN7cutlass13device_kernelINS_4gemm6kernel13GemmUniversalIN4cute5tupleIJiiiiEEENS1_10collective13CollectiveMmaINS1_39MainloopSm90TmaGmmaRmemAWarpSpecializedILi4ENS5_IJNS4_1CILi1EEESB_SB_EEENS1_32KernelTmaWarpSpecializedPingpongEEENS5_IJNSA_ILi64EEENSA_ILi128EEESF_EEEfNS5_IJlSB_lEEEfNS5_IJSB_llEEENS4_8TiledMMAINS4_8MMA_AtomIJNS4_4SM904GMMA30MMA_64x128x8_F32TF32TF32_RS_TNILNSN_7ScaleInE1ELSP_1EEEEEENS4_6LayoutISC_NS5_IJNSA_ILi0EEEST_ST_EEEEENS5_IJNS4_10UnderscoreESW_SW_EEEEENS4_13SM90_TMA_LOADENS4_14ComposedLayoutINS4_7SwizzleILi3ELi4ELi3EEENS4_18smem_ptr_flag_bitsILi32EEENSS_INS5_IJNSA_ILi8EEENSA_ILi32EEEEEENS5_IJS16_SB_EEEEEEEvNS4_8identityESZ_NS10_INS11_ILi1ELi4ELi3EEES14_NSS_INS5_IJS15_S15_EEENS5_IJSB_S15_EEEEEEENS4_9Copy_AtomIJNS4_39AutoVectorizingCopyWithAssumedAlignmentILi128EEEfEEES1B_EENS_8epilogue10collective6detail29Sm90TmaWarpSpecializedAdapterINS1N_15DefaultEpilogueIfSI_SI_NS1M_6thread17LinearCombinationIfLi1EffLNS1R_9ScaleType4KindE0ELNS_15FloatRoundStyleE2EfEENS1_15EpilogueDefaultEEEEEvvEEEEvNT_6ParamsE,(.L_x_211 - _ZN7cutlass13device_kernelINS_4gemm6kernel13GemmUniversalIN4cute5tupleIJiiiiEEENS1_10collective13CollectiveMmaINS1_39MainloopSm90TmaGmmaRmemAWarpSpecializedILi4ENS5_IJNS4_1CILi1EEESB_SB_EEENS1_32KernelTmaWarpSpecializedPingpongEEENS5_IJNSA_ILi64EEENSA_ILi128EEESF_EEEfNS5_IJlSB_lEEEfNS5_IJSB_llEEENS4_8TiledMMAINS4_8MMA_AtomIJNS4_4SM904GMMA30MMA_64x128x8_F32TF32TF32_RS_TNILNSN_7ScaleInE1ELSP_1EEEEEENS4_6LayoutISC_NS5_IJNSA_ILi0EEEST_ST_EEEEENS5_IJNS4_10UnderscoreESW_SW_EEEEENS4_13SM90_TMA_LOADENS4_14ComposedLayoutINS4_7SwizzleILi3ELi4ELi3EEENS4_18smem_ptr_flag_bitsILi32EEENSS_INS5_IJNSA_ILi8EEENSA_ILi32EEEEEENS5_IJS16_SB_EEEEEEEvNS4_8identityESZ_NS10_INS11_ILi1ELi4ELi3EEES14_NSS_INS5_IJS15_S15_EEENS5_IJSB_S15_EEEEEEENS4_9Copy_AtomIJNS4_39AutoVectorizingCopyWithAssumedAlignmentILi128EEEfEEES1B_EENS_8epilogue10collective6detail29Sm90TmaWarpSpecializedAdapterINS1N_15DefaultEpilogueIfSI_SI_NS1M_6thread17LinearCombinationIfLi1EffLNS1R_9ScaleType4KindE0ELNS_15FloatRoundStyleE2EfEENS1_15EpilogueDefaultEEEEEvvEEEEvNT_6ParamsE)
        .other          _ZN7cutlass13device_kernelINS_4gemm6kernel13GemmUniversalIN4cute5tupleIJiiiiEEENS1_10collective13CollectiveMmaINS1_39MainloopSm90TmaGmmaRmemAWarpSpecializedILi4ENS5_IJNS4_1CILi1EEESB_SB_EEENS1_32KernelTmaWarpSpecializedPingpongEEENS5_IJNSA_ILi64EEENSA_ILi128EEESF_EEEfNS5_IJlSB_lEEEfNS5_IJSB_llEEENS4_8TiledMMAINS4_8MMA_AtomIJNS4_4SM904GMMA30MMA_64x128x8_F32TF32TF32_RS_TNILNSN_7ScaleInE1ELSP_1EEEEEENS4_6LayoutISC_NS5_IJNSA_ILi0EEEST_ST_EEEEENS5_IJNS4_10UnderscoreESW_SW_EEEEENS4_13SM90_TMA_LOADENS4_14ComposedLayoutINS4_7SwizzleILi3ELi4ELi3EEENS4_18smem_ptr_flag_bitsILi32EEENSS_INS5_IJNSA_ILi8EEENSA_ILi32EEEEEENS5_IJS16_SB_EEEEEEEvNS4_8identityESZ_NS10_INS11_ILi1ELi4ELi3EEES14_NSS_INS5_IJS15_S15_EEENS5_IJSB_S15_EEEEEEENS4_9Copy_AtomIJNS4_39AutoVectorizingCopyWithAssumedAlignmentILi128EEEfEEES1B_EENS_8epilogue10collective6detail29Sm90TmaWarpSpecializedAdapterINS1N_15DefaultEpilogueIfSI_SI_NS1M_6thread17LinearCombinationIfLi1EffLNS1R_9ScaleType4KindE0ELNS_15FloatRoundStyleE2EfEENS1_15EpilogueDefaultEEEEEvvEEEEvNT_6ParamsE,@"STO_CUDA_ENTRY STV_DEFAULT"
_ZN7cutlass13device_kernelINS_4gemm6kernel13GemmUniversalIN4cute5tupleIJiiiiEEENS1_10collective13CollectiveMmaINS1_39MainloopSm90TmaGmmaRmemAWarpSpecializedILi4ENS5_IJNS4_1CILi1EEESB_SB_EEENS1_32KernelTmaWarpSpecializedPingpongEEENS5_IJNSA_ILi64EEENSA_ILi128EEESF_EEEfNS5_IJlSB_lEEEfNS5_IJSB_llEEENS4_8TiledMMAINS4_8MMA_AtomIJNS4_4SM904GMMA30MMA_64x128x8_F32TF32TF32_RS_TNILNSN_7ScaleInE1ELSP_1EEEEEENS4_6LayoutISC_NS5_IJNSA_ILi0EEEST_ST_EEEEENS5_IJNS4_10UnderscoreESW_SW_EEEEENS4_13SM90_TMA_LOADENS4_14ComposedLayoutINS4_7SwizzleILi3ELi4ELi3EEENS4_18smem_ptr_flag_bitsILi32EEENSS_INS5_IJNSA_ILi8EEENSA_ILi32EEEEEENS5_IJS16_SB_EEEEEEEvNS4_8identityESZ_NS10_INS11_ILi1ELi4ELi3EEES14_NSS_INS5_IJS15_S15_EEENS5_IJSB_S15_EEEEEEENS4_9Copy_AtomIJNS4_39AutoVectorizingCopyWithAssumedAlignmentILi128EEEfEEES1B_EENS_8epilogue10collective6detail29Sm90TmaWarpSpecializedAdapterINS1N_15DefaultEpilogueIfSI_SI_NS1M_6thread17LinearCombinationIfLi1EffLNS1R_9ScaleType4KindE0ELNS_15FloatRoundStyleE2EfEENS1_15EpilogueDefaultEEEEEvvEEEEvNT_6ParamsE:
[----:B------:R-:W0:Y:S01]  /*0000*/  LDC R1, c[0x0][0x28] ;  /* 0x00000a00ff017b82 */ /* 0x000e220000000800 */
[----:B------:R-:W1:Y:S01]  /*0010*/  S2R R0, SR_TID.X ;  /* 0x0000000000007919 */ /* 0x000e620000002100 */
[----:B------:R-:W-:Y:S01]  /*0020*/  ELECT P0, URZ, PT ;  /* 0x00000000003f782f */ /* 0x000fe20003800000 */
[----:B------:R-:W-:Y:S01]  /*0030*/  BSSY B0, `(.L_x_0) ;  /* 0x0000014000007945 */ /* 0x000fe20003800000 */
[----:B-1----:R-:W-:-:S05]  /*0040*/  SHF.R.U32.HI R2, RZ, 0x5, R0 ;  /* 0x00000005ff027819 */ /* 0x002fca0000011600 */
[----:B------:R-:W1:Y:S02]  /*0050*/  SHFL.IDX PT, R3, R2, RZ, 0x1f ;  /* 0x00001fff02037589 */ /* 0x000e6400000e0000 */
[----:B-1----:R-:W-:Y:S02]  /*0060*/  R2UR UR8, R3 ;  /* 0x00000000030872ca */ /* 0x002fe400000e0000 */
[----:B------:R-:W-:-:S05]  /*0070*/  SHF.R.U32.HI R3, RZ, 0x7, R0 ;  /* 0x00000007ff037819 */ /* 0x000fca0000011600 */
[----:B------:R1:W2:Y:S06]  /*0080*/  SHFL.IDX PT, R4, R3, RZ, 0x1f ;  /* 0x00001fff03047589 */ /* 0x0002ac00000e0000 */
[----:B------:R-:W-:Y:S02]  /*0090*/  USHF.R.S32.HI UR4, URZ, 0x1f, UR8 ;  /* 0x0000001f3f047899 */ /* 0x000fe40008011408 */
[----:B------:R-:W-:Y:S02]  /*00a0*/  ISETP.NE.OR P0, PT, RZ, UR8, !P0 ;  /* 0x00000008ff007c0c */ /* 0x000fe4000c705670 */
[----:B------:R-:W-:-:S04]  /*00b0*/  ULEA.HI UR4, UR4, UR8, URZ, 0x2 ;  /* 0x0000000804047291 */ /* 0x000fc8000f8f103f */
[----:B------:R-:W-:-:S04]  /*00c0*/  ULOP3.LUT UR4, UR4, 0xfffffffc, URZ, 0xc0, !UPT ;  /* 0xfffffffc04047892 */ /* 0x000fc8000f8ec03f */
[----:B------:R-:W-:-:S03]  /*00d0*/  UIADD3 UR8, UR8, -UR4, URZ ;  /* 0x8000000408087290 */ /* 0x000fc6000fffe03f */
[----:B01----:R-:W-:Y:S09]  /*00e0*/  @P0 BRA `(.L_x_1) ;  /* 0x0000000000200947 */ /* 0x003ff20003800000 */
[----:B------:R-:W-:Y:S02]  /*00f0*/  ULDC.64 UR4, c[0x0][0x198] ;  /* 0x0000660000047ab9 */ /* 0x000fe40000000a00 */
[----:B------:R-:W-:Y:S02]  /*0100*/  UIADD3 UR6, UP0, UR4, 0xf0, URZ ;  /* 0x000000f004067890 */ /* 0x000fe4000ff1e03f */
[----:B------:R-:W-:Y:S02]  /*0110*/  UIADD3 UR4, UP1, UR4, 0x1f0, URZ ;  /* 0x000001f004047890 */ /* 0x000fe4000ff3e03f */
[----:B------:R-:W-:Y:S02]  /*0120*/  UIADD3.X UR7, URZ, UR5, URZ, UP0, !UPT ;  /* 0x000000053f077290 */ /* 0x000fe400087fe43f */
[----:B------:R-:W-:-:S07]  /*0130*/  UIADD3.X UR5, URZ, UR5, URZ, UP1, !UPT ;  /* 0x000000053f057290 */ /* 0x000fce0008ffe43f */
[----:B------:R0:W-:Y:S02]  /*0140*/  UTMACCTL.PF [UR6] ;  /* 0x00000000060079b9 */ /* 0x0001e40008040000 */
[----:B------:R0:W-:Y:S02]  /*0150*/  UTMACCTL.PF [UR4] ;  /* 0x00000000040079b9 */ /* 0x0001e40008040000 */
[----:B0-----:R-:W-:Y:S01]  /*0160*/  NOP ;  /* 0x0000000000007918 */ /* 0x001fe20000000000 */
.L_x_1:
[----:B------:R-:W-:Y:S05]  /*0170*/  BSYNC B0 ;  /* 0x0000000000007941 */ /* 0x000fea0003800000 */
.L_x_0:
[----:B------:R-:W0:Y:S01]  /*0180*/  SHFL.IDX PT, R5, R2, RZ, 0x1f ;  /* 0x00001fff02057589 */ /* 0x000e2200000e0000 */
[----:B--2---:R-:W-:Y:S01]  /*0190*/  R2UR UR15, R4 ;  /* 0x00000000040f72ca */ /* 0x004fe200000e0000 */
[----:B------:R-:W-:-:S04]  /*01a0*/  UISETP.NE.AND UP0, UPT, UR8, 0x3, UPT ;  /* 0x000000030800788c */ /* 0x000fc8000bf05270 */
[----:B------:R-:W-:-:S08]  /*01b0*/  UISETP.EQ.OR UP0, UPT, UR8, URZ, !UP0 ;  /* 0x0000003f0800728c */ /* 0x000fd0000c702670 */
[----:B------:R-:W-:Y:S02]  /*01c0*/  UIADD3 UR18, UR15, -0x1, URZ ;  /* 0xffffffff0f127890 */ /* 0x000fe4000fffe03f */
[----:B------:R-:W-:Y:S02]  /*01d0*/  UISETP.EQ.AND UP0, UPT, UR15, URZ, UP0 ;  /* 0x0000003f0f00728c */ /* 0x000fe40008702270 */
[----:B------:R-:W-:Y:S02]  /*01e0*/  UISETP.GE.U32.AND UP1, UPT, UR18, 0x2, UPT ;  /* 0x000000021200788c */ /* 0x000fe4000bf26070 */
[----:B------:R-:W-:Y:S01]  /*01f0*/  USEL UR39, URZ, 0x1, !UP0 ;  /* 0x000000013f277887 */ /* 0x000fe2000c000000 */
[----:B0-----:R-:W-:-:S03]  /*0200*/  ISETP.NE.AND P0, PT, R5, RZ, PT ;  /* 0x000000ff0500720c */ /* 0x001fc60003f05270 */
[----:B------:R-:W-:-:S10]  /*0210*/  USEL UR39, UR39, 0x2, UP1 ;  /* 0x0000000227277887 */ /* 0x000fd40008800000 */
[----:B------:R-:W-:Y:S05]  /*0220*/  @P0 BRA `(.L_x_2) ;  /* 0x0000000000580947 */ /* 0x000fea0003800000 */
[----:B------:R-:W0:Y:S01]  /*0230*/  S2UR UR9, SR_CgaCtaId ;  /* 0x00000000000979c3 */ /* 0x000e220000008800 */
[----:B------:R-:W-:Y:S01]  /*0240*/  UMOV UR4, 0x400 ;  /* 0x0000040000047882 */ /* 0x000fe20000000000 */
[----:B------:R-:W-:Y:S01]  /*0250*/  UMOV UR5, 0x1 ;  /* 0x0000000100057882 */ /* 0x000fe20000000000 */
[----:B------:R-:W-:Y:S01]  /*0260*/  UMOV UR6, 0x80 ;  /* 0x0000008000067882 */ /* 0x000fe20000000000 */
[----:B------:R-:W-:Y:S01]  /*0270*/  ELECT P0, URZ, PT ;  /* 0x00000000003f782f */ /* 0x000fe20003800000 */
[----:B------:R-:W-:-:S04]  /*0280*/  UIADD3 UR6, -UR6, 0x100000, URZ ;  /* 0x0010000006067890 */ /* 0x000fc8000fffe13f */
[----:B------:R-:W-:Y:S02]  /*0290*/  USHF.L.U32 UR7, UR6, 0xb, URZ ;  /* 0x0000000b06077899 */ /* 0x000fe4000800063f */
[----:B------:R-:W-:Y:S02]  /*02a0*/  USHF.L.U32 UR6, UR6, 0x1, URZ ;  /* 0x0000000106067899 */ /* 0x000fe4000800063f */
[----:B0-----:R-:W-:Y:S02]  /*02b0*/  ULEA UR9, UR9, UR4, 0x18 ;  /* 0x0000000409097291 */ /* 0x001fe4000f8ec03f */
[----:B------:R-:W-:-:S04]  /*02c0*/  UIADD3 UR4, -UR5, 0x100000, URZ ;  /* 0x0010000005047890 */ /* 0x000fc8000fffe13f */
[----:B------:R-:W-:Y:S02]  /*02d0*/  USHF.L.U32 UR5, UR4, 0xb, URZ ;  /* 0x0000000b04057899 */ /* 0x000fe4000800063f */
[----:B------:R-:W-:Y:S01]  /*02e0*/  USHF.L.U32 UR4, UR4, 0x1, URZ ;  /* 0x0000000104047899 */ /* 0x000fe2000800063f */
[----:B------:R-:W0:Y:S11]  /*02f0*/  FENCE.VIEW.ASYNC.S ;  /* 0x00000000000073c6 */ /* 0x000e360000000000 */
[----:B0-----:R0:W1:Y:S01]  /*0300*/  SYNCS.EXCH.64 URZ, [UR9], UR4 ;  /* 0x00000004093f75b2 */ /* 0x0010620008000100 */
[----:B------:R0:W2:Y:S01]  /*0310*/  SYNCS.EXCH.64 URZ, [UR9+0x20], UR6 ;  /* 0x00002006093f75b2 */ /* 0x0000a20008000100 */
[----:B------:R0:W3:Y:S01]  /*0320*/  SYNCS.EXCH.64 URZ, [UR9+0x8], UR4 ;  /* 0x00000804093f75b2 */ /* 0x0000e20008000100 */
[----:B------:R0:W4:Y:S01]  /*0330*/  SYNCS.EXCH.64 URZ, [UR9+0x28], UR6 ;  /* 0x00002806093f75b2 */ /* 0x0001220008000100 */
[----:B------:R0:W0:Y:S01]  /*0340*/  SYNCS.EXCH.64 URZ, [UR9+0x10], UR4 ;  /* 0x00001004093f75b2 */ /* 0x0000220008000100 */
[----:B------:R0:W0:Y:S01]  /*0350*/  SYNCS.EXCH.64 URZ, [UR9+0x30], UR6 ;  /* 0x00003006093f75b2 */ /* 0x0000220008000100 */
[----:B------:R0:W0:Y:S01]  /*0360*/  SYNCS.EXCH.64 URZ, [UR9+0x18], UR4 ;  /* 0x00001804093f75b2 */ /* 0x0000220008000100 */
[----:B------:R0:W0:Y:S01]  /*0370*/  SYNCS.EXCH.64 URZ, [UR9+0x38], UR6 ;  /* 0x00003806093f75b2 */ /* 0x0000220008000100 */
[----:B------:R-:W-:Y:S01]  /*0380*/  NOP ;  /* 0x0000000000007918 */ /* 0x000fe20000000000 */
.L_x_2:
[----:B------:R-:W5:Y:S01]  /*0390*/  SHFL.IDX PT, R5, R2, RZ, 0x1f ;  /* 0x00001fff02057589 */ /* 0x000f6200000e0000 */
[----:B------:R-:W-:Y:S01]  /*03a0*/  ELECT P0, URZ, PT ;  /* 0x00000000003f782f */ /* 0x000fe20003800000 */
[----:B------:R-:W-:Y:S01]  /*03b0*/  NOP ;  /* 0x0000000000007918 */ /* 0x000fe20000000000 */
[----:B------:R-:W-:Y:S01]  /*03c0*/  ELECT P1, URZ, PT ;  /* 0x00000000003f782f */ /* 0x000fe20003820000 */
[----:B------:R-:W1:Y:S01]  /*03d0*/  SHFL.IDX PT, R4, R2, RZ, 0x1f ;  /* 0x00001fff02047589 */ /* 0x000e6200000e0000 */
[----:B0-----:R-:W-:Y:S01]  /*03e0*/  UMOV UR4, 0x20 ;  /* 0x0000002000047882 */ /* 0x001fe20000000000 */
[----:B------:R-:W-:Y:S01]  /*03f0*/  UMOV UR12, 0x80 ;  /* 0x00000080000c7882 */ /* 0x000fe20000000000 */
[----:B------:R-:W-:Y:S01]  /*0400*/  NOP ;  /* 0x0000000000007918 */ /* 0x000fe20000000000 */
[----:B------:R0:W2:Y:S01]  /*0410*/  SHFL.IDX PT, R98, R3, RZ, 0x1f ;  /* 0x00001fff03627589 */ /* 0x0000a200000e0000 */
[----:B------:R-:W-:Y:S01]  /*0420*/  ULDC.64 UR54, c[0x0][0x208] ;  /* 0x0000820000367ab9 */ /* 0x000fe20000000a00 */
[----:B0-----:R-:W-:-:S04]  /*0430*/  SHF.R.S32.HI R3, RZ, 0x1f, R0 ;  /* 0x0000001fff037819 */ /* 0x001fc80000011400 */
[----:B------:R-:W-:Y:S02]  /*0440*/  LEA.HI R3, R3, R0, RZ, 0x7 ;  /* 0x0000000003037211 */ /* 0x000fe400078f38ff */
[----:B-----5:R-:W-:Y:S02]  /*0450*/  ISETP.NE.OR P0, PT, R5, RZ, !P0 ;  /* 0x000000ff0500720c */ /* 0x020fe40004705670 */
[----:B------:R-:W-:Y:S02]  /*0460*/  LOP3.LUT R3, R3, 0xffffff80, RZ, 0xc0, !PT ;  /* 0xffffff8003037812 */ /* 0x000fe400078ec0ff */
[----:B-1----:R-:W-:-:S03]  /*0470*/  ISETP.NE.OR P1, PT, R4, RZ, !P1 ;  /* 0x000000ff0400720c */ /* 0x002fc60004f25670 */
[----:B------:R-:W-:-:S06]  /*0480*/  IMAD.IADD R22, R0, 0x1, -R3 ;  /* 0x0000000100167824 */ /* 0x000fcc00078e0a03 */
[----:B------:R-:W-:-:S04]  /*0490*/  VOTEU.ALL UP0, P0 ;  /* 0x00000000003f7886 */ /* 0x000fc80000000000 */
[----:B------:R-:W-:Y:S01]  /*04a0*/  VOTEU.ALL UP1, P1 ;  /* 0x00000000003f7886 */ /* 0x000fe20000820000 */
[----:B------:R-:W0:Y:S01]  /*04b0*/  @!UP0 S2UR UR7, SR_CgaCtaId ;  /* 0x00000000000789c3 */ /* 0x000e220000008800 */
[----:B------:R-:W-:Y:S01]  /*04c0*/  @!UP0 UMOV UR6, 0x400 ;  /* 0x0000040000068882 */ /* 0x000fe20000000000 */
[----:B------:R-:W-:-:S04]  /*04d0*/  @!UP0 UIADD3 UR4, -UR4, 0x100000, URZ ;  /* 0x0010000004048890 */ /* 0x000fc8000fffe13f */
[----:B------:R-:W-:Y:S02]  /*04e0*/  @!UP0 USHF.L.U32 UR5, UR4, 0xb, URZ ;  /* 0x0000000b04058899 */ /* 0x000fe4000800063f */
[----:B------:R-:W-:Y:S01]  /*04f0*/  @!UP0 USHF.L.U32 UR4, UR4, 0x1, URZ ;  /* 0x0000000104048899 */ /* 0x000fe2000800063f */
[----:B------:R-:W-:Y:S01]  /*0500*/  @!UP1 UMOV UR10, 0x400 ;  /* 0x00000400000a9882 */ /* 0x000fe20000000000 */
[----:B------:R-:W-:Y:S01]  /*0510*/  VOTEU.ALL UP2, P1 ;  /* 0x00000000003f7886 */ /* 0x000fe20000840000 */
[----:B------:R-:W-:Y:S01]  /*0520*/  VOTEU.ALL UP3, P1 ;  /* 0x00000000003f7886 */ /* 0x000fe20000860000 */
[----:B------:R-:W-:Y:S01]  /*0530*/  VOTEU.ALL UP4, P1 ;  /* 0x00000000003f7886 */ /* 0x000fe20000880000 */
[----:B------:R-:W1:Y:S01]  /*0540*/  @!UP1 S2UR UR11, SR_CgaCtaId ;  /* 0x00000000000b99c3 */ /* 0x000e620000008800 */
[----:B------:R-:W-:Y:S01]  /*0550*/  VOTEU.ALL UP5, P1 ;  /* 0x00000000003f7886 */ /* 0x000fe200008a0000 */
[----:B------:R-:W-:Y:S01]  /*0560*/  ISETP.NE.AND P1, PT, RZ, UR15, PT ;  /* 0x0000000fff007c0c */ /* 0x000fe2000bf25270 */
[----:B0-----:R-:W-:-:S02]  /*0570*/  @!UP0 ULEA UR9, UR7, UR6, 0x18 ;  /* 0x0000000607098291 */ /* 0x001fc4000f8ec03f */
[----:B------:R-:W-:-:S04]  /*0580*/  @!UP1 UIADD3 UR6, -UR12, 0x100000, URZ ;  /* 0x001000000c069890 */ /* 0x000fc8000fffe13f */
[----:B------:R-:W-:Y:S02]  /*0590*/  @!UP1 USHF.L.U32 UR7, UR6, 0xb, URZ ;  /* 0x0000000b06079899 */ /* 0x000fe4000800063f */
[----:B------:R-:W-:Y:S01]  /*05a0*/  @!UP1 USHF.L.U32 UR6, UR6, 0x1, URZ ;  /* 0x0000000106069899 */ /* 0x000fe2000800063f */
[----:B------:R-:W-:Y:S01]  /*05b0*/  VOTEU.ALL UP0, P0 ;  /* 0x00000000003f7886 */ /* 0x000fe20000000000 */
[----:B-1----:R-:W-:Y:S01]  /*05c0*/  @!UP1 ULEA UR10, UR11, UR10, 0x18 ;  /* 0x0000000a0b0a9291 */ /* 0x002fe2000f8ec03f */
[----:B------:R-:W-:Y:S01]  /*05d0*/  VOTEU.ALL UP1, P0 ;  /* 0x00000000003f7886 */ /* 0x000fe20000020000 */
[----:B------:R-:W0:Y:S02]  /*05e0*/  FENCE.VIEW.ASYNC.S ;  /* 0x00000000000073c6 */ /* 0x000e240000000000 */
[----:B0-----:R-:W2:Y:S02]  /*05f0*/  @!UP0 SYNCS.EXCH.64 URZ, [UR9+0x70], UR4 ;  /* 0x00007004093f85b2 */ /* 0x001ea40008000100 */
[----:B------:R0:W2:Y:S01]  /*0600*/  @!UP1 SYNCS.EXCH.64 URZ, [UR9+0x78], UR4 ;  /* 0x00007804093f95b2 */ /* 0x0000a20008000100 */
[----:B------:R-:W-:Y:S01]  /*0610*/  NOP ;  /* 0x0000000000007918 */ /* 0x000fe20000000000 */
[----:B0-----:R-:W-:-:S02]  /*0620*/  ULDC.64 UR4, c[0x0][0x598] ;  /* 0x0001660000047ab9 */ /* 0x001fc40000000a00 */
[----:B------:R-:W-:Y:S02]  /*0630*/  ISETP.NE.U32.AND P0, PT, RZ, UR4, PT ;  /* 0x00000004ff007c0c */ /* 0x000fe4000bf05070 */
[----:B------:R0:W2:Y:S02]  /*0640*/  @!UP2 SYNCS.EXCH.64 URZ, [UR10+0x50], UR6 ;  /* 0x000050060a3fa5b2 */ /* 0x0000a40008000100 */
[----:B------:R-:W-:Y:S01]  /*0650*/  ISETP.NE.AND.EX P0, PT, RZ, UR5, PT, P0 ;  /* 0x00000005ff007c0c */ /* 0x000fe2000bf05300 */
[----:B------:R0:W2:Y:S01]  /*0660*/  @!UP3 SYNCS.EXCH.64 URZ, [UR10+0x58], UR6 ;  /* 0x000058060a3fb5b2 */ /* 0x0000a20008000100 */
[----:B------:R0:W2:Y:S01]  /*0670*/  @!UP4 SYNCS.EXCH.64 URZ, [UR10+0x60], UR6 ;  /* 0x000060060a3fc5b2 */ /* 0x0000a20008000100 */
[----:B------:R0:W2:Y:S01]  /*0680*/  @!UP5 SYNCS.EXCH.64 URZ, [UR10+0x68], UR6 ;  /* 0x000068060a3fd5b2 */ /* 0x0000a20008000100 */
[----:B------:R-:W-:Y:S01]  /*0690*/  NOP ;  /* 0x0000000000007918 */ /* 0x000fe20000000000 */
[----:B--234-:R-:W-:Y:S08]  /*06a0*/  BAR.SYNC.DEFER_BLOCKING 0x0 ;  /* 0x0000000000007b1d */ /* 0x01cff00000010000 */
[----:B0-----:R-:W-:Y:S05]  /*06b0*/  @!P0 BRA `(.L_x_3) ;  /* 0x00000000001c8947 */ /* 0x001fea0003800000 */
[----:B------:R-:W0:Y:S02]  /*06c0*/  LDC.64 R2, c[0x0][0x598] ;  /* 0x00016600ff027b82 */ /* 0x000e240000000a00 */
[----:B0-----:R-:W2:Y:S02]  /*06d0*/  LDG.E.64 R2, desc[UR54][R2.64] ;  /* 0x0000003602027981 */ /* 0x001ea4000c1e1b00 */
[----:B--2---:R-:W-:-:S04]  /*06e0*/  ISETP.NE.U32.AND P0, PT, R2, RZ, PT ;  /* 0x000000ff0200720c */ /* 0x004fc80003f05070 */
[----:B------:R-:W-:-:S13]  /*06f0*/  ISETP.NE.AND.EX P0, PT, R3, RZ, PT, P0 ;  /* 0x000000ff0300720c */ /* 0x000fda0003f05300 */
[----:B------:R-:W-:Y:S05]  /*0700*/  @!P0 BRA `(.L_x_3) ;  /* 0x0000000000088947 */ /* 0x000fea0003800000 */
[----:B------:R1:W5:Y:S01]  /*0710*/  LD.E R88, desc[UR54][R2.64] ;  /* 0x0000003602587980 */ /* 0x000362000c101900 */
[----:B------:R-:W-:Y:S05]  /*0720*/  BRA `(.L_x_4) ;  /* 0x0000000000247947 */ /* 0x000fea0003800000 */
.L_x_3:
[----:B------:R-:W-:Y:S02]  /*0730*/  ULDC.64 UR4, c[0x0][0x588] ;  /* 0x0001620000047ab9 */ /* 0x000fe40000000a00 */
[----:B------:R-:W-:-:S04]  /*0740*/  ISETP.NE.U32.AND P0, PT, RZ, UR4, PT ;  /* 0x00000004ff007c0c */ /* 0x000fc8000bf05070 */
[----:B------:R-:W-:-:S13]  /*0750*/  ISETP.NE.AND.EX P0, PT, RZ, UR5, PT, P0 ;  /* 0x00000005ff007c0c */ /* 0x000fda000bf05300 */
[----:B------:R-:W-:Y:S05]  /*0760*/  @!P0 BRA `(.L_x_5) ;  /* 0x00000000000c8947 */ /* 0x000fea0003800000 */
[----:B------:R-:W0:Y:S02]  /*0770*/  LDC.64 R88, c[0x0][0x588] ;  /* 0x00016200ff587b82 */ /* 0x000e240000000a00 */
[----:B0-----:R0:W5:Y:S01]  /*0780*/  LDG.E R88, desc[UR54][R88.64] ;  /* 0x0000003658587981 */ /* 0x001162000c1e1900 */
[----:B------:R-:W-:Y:S05]  /*0790*/  BRA `(.L_x_4) ;  /* 0x0000000000087947 */ /* 0x000fea0003800000 */
.L_x_5:
[----:B------:R-:W-:Y:S02]  /*07a0*/  ULDC UR4, c[0x0][0x580] ;  /* 0x0001600000047ab9 */ /* 0x000fe40000000800 */
[----:B------:R-:W-:-:S07]  /*07b0*/  IMAD.U32 R88, RZ, RZ, UR4 ;  /* 0x00000004ff587e24 */ /* 0x000fce000f8e00ff */
.L_x_4:
[----:B------:R-:W-:Y:S02]  /*07c0*/  ULDC.64 UR4, c[0x0][0x5a0] ;  /* 0x0001680000047ab9 */ /* 0x000fe40000000a00 */
[----:B------:R-:W-:-:S04]  /*07d0*/  ISETP.NE.U32.AND P0, PT, RZ, UR4, PT ;  /* 0x00000004ff007c0c */ /* 0x000fc8000bf05070 */
[----:B------:R-:W-:-:S13]  /*07e0*/  ISETP.NE.AND.EX P0, PT, RZ, UR5, PT, P0 ;  /* 0x00000005ff007c0c */ /* 0x000fda000bf05300 */
[----:B------:R-:W-:Y:S05]  /*07f0*/  @!P0 BRA `(.L_x_6) ;  /* 0x00000000001c8947 */ /* 0x000fea0003800000 */
[----:B-1----:R-:W1:Y:S02]  /*0800*/  LDC.64 R2, c[0x0][0x5a0] ;  /* 0x00016800ff027b82 */ /* 0x002e640000000a00 */
[----:B-1----:R-:W2:Y:S02]  /*0810*/  LDG.E.64 R2, desc[UR54][R2.64] ;  /* 0x0000003602027981 */ /* 0x002ea4000c1e1b00 */
[----:B--2---:R-:W-:-:S04]  /*0820*/  ISETP.NE.U32.AND P0, PT, R2, RZ, PT ;  /* 0x000000ff0200720c */ /* 0x004fc80003f05070 */
[----:B------:R-:W-:-:S13]  /*0830*/  ISETP.NE.AND.EX P0, PT, R3, RZ, PT, P0 ;  /* 0x000000ff0300720c */ /* 0x000fda0003f05300 */
[----:B------:R-:W-:Y:S05]  /*0840*/  @!P0 BRA `(.L_x_6) ;  /* 0x0000000000088947 */ /* 0x000fea0003800000 */
[----:B0-----:R2:W5:Y:S01]  /*0850*/  LD.E R89, desc[UR54][R2.64] ;  /* 0x0000003602597980 */ /* 0x001562000c101900 */
[----:B------:R-:W-:Y:S05]  /*0860*/  BRA `(.L_x_7) ;  /* 0x0000000000247947 */ /* 0x000fea0003800000 */
.L_x_6:
[----:B------:R-:W-:Y:S02]  /*0870*/  ULDC.64 UR4, c[0x0][0x590] ;  /* 0x0001640000047ab9 */ /* 0x000fe40000000a00 */
[----:B------:R-:W-:-:S04]  /*0880*/  ISETP.NE.U32.AND P0, PT, RZ, UR4, PT ;  /* 0x00000004ff007c0c */ /* 0x000fc8000bf05070 */
[----:B------:R-:W-:-:S13]  /*0890*/  ISETP.NE.AND.EX P0, PT, RZ, UR5, PT, P0 ;  /* 0x00000005ff007c0c */ /* 0x000fda000bf05300 */
[----:B------:R-:W-:Y:S05]  /*08a0*/  @!P0 BRA `(.L_x_8) ;  /* 0x00000000000c8947 */ /* 0x000fea0003800000 */
[----:B-1----:R-:W0:Y:S02]  /*08b0*/  LDC.64 R2, c[0x0][0x590] ;  /* 0x00016400ff027b82 */ /* 0x002e240000000a00 */
[----:B0-----:R0:W5:Y:S01]  /*08c0*/  LDG.E R89, desc[UR54][R2.64] ;  /* 0x0000003602597981 */ /* 0x001162000c1e1900 */
[----:B------:R-:W-:Y:S05]  /*08d0*/  BRA `(.L_x_7) ;  /* 0x0000000000087947 */ /* 0x000fea0003800000 */
.L_x_8:
[----:B------:R-:W-:Y:S02]  /*08e0*/  ULDC UR4, c[0x0][0x584] ;  /* 0x0001610000047ab9 */ /* 0x000fe40000000800 */
[----:B0-----:R-:W-:-:S07]  /*08f0*/  IMAD.U32 R89, RZ, RZ, UR4 ;  /* 0x00000004ff597e24 */ /* 0x001fce000f8e00ff */
.L_x_7:
[----:B------:R-:W3:Y:S01]  /*0900*/  S2UR UR10, SR_CTAID.Y ;  /* 0x00000000000a79c3 */ /* 0x000ee20000002600 */
[----:B------:R-:W-:Y:S01]  /*0910*/  ULDC UR5, c[0x0][0x65c] ;  /* 0x0001970000057ab9 */ /* 0x000fe20000000800 */
[----:B------:R-:W-:Y:S01]  /*0920*/  UISETP.NE.AND UP0, UPT, UR15, 0x2, UPT ;  /* 0x000000020f00788c */ /* 0x000fe2000bf05270 */
[----:B------:R-:W-:Y:S01]  /*0930*/  IMAD.MOV.U32 R18, RZ, RZ, -0x1 ;  /* 0xffffffffff127424 */ /* 0x000fe200078e00ff */
[----:B------:R-:W-:Y:S01]  /*0940*/  UISETP.NE.AND UP2, UPT, UR5, 0x1, UPT ;  /* 0x000000010500788c */ /* 0x000fe2000bf45270 */
[----:B------:R-:W-:-:S03]  /*0950*/  IMAD.MOV.U32 R19, RZ, RZ, -0x1 ;  /* 0xffffffffff137424 */ /* 0x000fc600078e00ff */
[----:B------:R-:W4:Y:S01]  /*0960*/  S2UR UR4, SR_CTAID.X ;  /* 0x00000000000479c3 */ /* 0x000f220000002500 */
[----:B------:R-:W-:-:S06]  /*0970*/  UP2UR UR45, UPR, URZ, 0x4 ;  /* 0x000000043f2d7883 */ /* 0x000fcc0008000000 */
[----:B------:R-:W-:Y:S01]  /*0980*/  @UP2 ULDC UR12, c[0x0][0x10] ;  /* 0x00000400000c2ab9 */ /* 0x000fe20000000800 */
[----:B------:R-:W-:Y:S01]  /*0990*/  @UP2 UMOV UR7, URZ ;  /* 0x0000003f00072c82 */ /* 0x000fe20008000000 */
[----:B------:R-:W-:Y:S01]  /*09a0*/  @UP2 UMOV UR5, URZ ;  /* 0x0000003f00052c82 */ /* 0x000fe20008000000 */
[----:B012---:R-:W0:Y:S01]  /*09b0*/  LDC.64 R2, c[0x0][0x650] ;  /* 0x00019400ff027b82 */ /* 0x007e220000000a00 */
[----:B---3--:R-:W-:Y:S02]  /*09c0*/  @UP2 UMOV UR9, UR10 ;  /* 0x0000000a00092c82 */ /* 0x008fe40008000000 */
[----:B------:R-:W-:Y:S01]  /*09d0*/  @UP2 UMOV UR6, UR9 ;  /* 0x0000000900062c82 */ /* 0x000fe20008000000 */
[----:B------:R-:W-:Y:S01]  /*09e0*/  @!UP2 UMOV UR9, UR10 ;  /* 0x0000000a0009ac82 */ /* 0x000fe20008000000 */
[----:B----4-:R-:W-:-:S03]  /*09f0*/  @UP2 UIMAD.WIDE.U32 UR12, UR4, UR12, UR6 ;  /* 0x0000000c040c22a5 */ /* 0x010fc6000f8e0006 */
[----:B------:R-:W-:Y:S01]  /*0a00*/  @!UP2 ULDC UR6, c[0x0][0xc] ;  /* 0x000003000006aab9 */ /* 0x000fe20000000800 */
[----:B------:R-:W-:Y:S01]  /*0a10*/  @UP2 UIADD3 UR14, UR13, UR5, URZ ;  /* 0x000000050d0e2290 */ /* 0x000fe2000fffe03f */
[----:B------:R-:W-:Y:S02]  /*0a20*/  ULDC UR10, c[0x0][0xc] ;  /* 0x00000300000a7ab9 */ /* 0x000fe40000000800 */
[----:B------:R-:W-:Y:S01]  /*0a30*/  UMOV UR5, URZ ;  /* 0x0000003f00057c82 */ /* 0x000fe20008000000 */
[----:B------:R-:W-:Y:S01]  /*0a40*/  ULDC UR11, c[0x0][0x10] ;  /* 0x00000400000b7ab9 */ /* 0x000fe20000000800 */
[----:B------:R-:W-:Y:S02]  /*0a50*/  @!UP2 UIMAD.WIDE.U32 UR6, UR6, UR9, UR4 ;  /* 0x000000090606a2a5 */ /* 0x000fe4000f8e0004 */
[----:B------:R-:W-:Y:S01]  /*0a60*/  UIMAD.WIDE.U32 UR10, UR10, UR11, URZ ;  /* 0x0000000b0a0a72a5 */ /* 0x000fe2000f8e003f */
[----:B------:R-:W-:-:S03]  /*0a70*/  ULDC UR13, c[0x0][0x14] ;  /* 0x00000500000d7ab9 */ /* 0x000fc60000000800 */
[----:B------:R-:W-:Y:S02]  /*0a80*/  UIMAD.WIDE.U32 UR46, UR10, UR13, URZ ;  /* 0x0000000d0a2e72a5 */ /* 0x000fe4000f8e003f */
[----:B------:R-:W-:Y:S01]  /*0a90*/  UIMAD UR37, UR11, UR13, URZ ;  /* 0x0000000d0b2572a4 */ /* 0x000fe2000f8e023f */
[----:B------:R-:W-:Y:S01]  /*0aa0*/  @!UP2 UMOV UR12, UR6 ;  /* 0x00000006000cac82 */ /* 0x000fe20008000000 */
[----:B------:R-:W-:Y:S02]  /*0ab0*/  @!UP2 UMOV UR14, UR7 ;  /* 0x00000007000eac82 */ /* 0x000fe40008000000 */
[----:B------:R-:W-:Y:S02]  /*0ac0*/  UIADD3 UR37, UR47, UR37, URZ ;  /* 0x000000252f257290 */ /* 0x000fe4000fffe03f */
[----:B------:R-:W-:-:S04]  /*0ad0*/  UIADD3 UR6, UP1, UR12, UR46, URZ ;  /* 0x0000002e0c067290 */ /* 0x000fc8000ff3e03f */
[----:B------:R-:W-:Y:S02]  /*0ae0*/  UIADD3.X UR7, UR14, UR37, URZ, UP1, !UPT ;  /* 0x000000250e077290 */ /* 0x000fe40008ffe43f */
[----:B------:R-:W-:Y:S02]  /*0af0*/  USEL UR6, UR6, UR12, !UP0 ;  /* 0x0000000c06067287 */ /* 0x000fe4000c000000 */
[----:B------:R-:W-:-:S04]  /*0b00*/  USEL UR7, UR7, UR14, !UP0 ;  /* 0x0000000e07077287 */ /* 0x000fc8000c000000 */
[----:B0-----:R-:W-:Y:S01]  /*0b10*/  ISETP.LE.U32.AND P0, PT, R2, UR6, PT ;  /* 0x0000000602007c0c */ /* 0x001fe2000bf03070 */
[----:B------:R-:W-:Y:S02]  /*0b20*/  IMAD.U32 R16, RZ, RZ, UR6 ;  /* 0x00000006ff107e24 */ /* 0x000fe4000f8e00ff */
[----:B------:R-:W-:Y:S02]  /*0b30*/  IMAD.U32 R2, RZ, RZ, UR7 ;  /* 0x00000007ff027e24 */ /* 0x000fe4000f8e00ff */
[----:B------:R-:W-:-:S03]  /*0b40*/  IMAD.U32 R17, RZ, RZ, UR7 ;  /* 0x00000007ff117e24 */ /* 0x000fc6000f8e00ff */
[----:B------:R-:W-:Y:S01]  /*0b50*/  ISETP.GE.U32.AND.EX P0, PT, R2, R3, PT, P0 ;  /* 0x000000030200720c */ /* 0x000fe20003f06100 */
[----:B------:R-:W-:Y:S01]  /*0b60*/  IMAD.MOV.U32 R2, RZ, RZ, -0x1 ;  /* 0xffffffffff027424 */ /* 0x000fe200078e00ff */
[----:B------:R-:W-:-:S11]  /*0b70*/  PRMT R3, RZ, 0x7610, R3 ;  /* 0x00007610ff037816 */ /* 0x000fd60000000003 */
[----:B------:R-:W-:Y:S05]  /*0b80*/  @P0 BRA `(.L_x_9) ;  /* 0x00000004008c0947 */ /* 0x000fea0003800000 */
[----:B------:R-:W-:Y:S01]  /*0b90*/  I2FP.F32.U32 R2, UR4 ;  /* 0x0000000400027c45 */ /* 0x000fe20008201000 */
[----:B------:R-:W-:Y:S01]  /*0ba0*/  ULDC.64 UR16, c[0x0][0x628] ;  /* 0x00018a0000107ab9 */ /* 0x000fe20000000a00 */
[----:B------:R-:W-:Y:S01]  /*0bb0*/  ULDC UR6, c[0x0][0x150] ;  /* 0x0000540000067ab9 */ /* 0x000fe20000000800 */
[----:B------:R-:W-:Y:S01]  /*0bc0*/  ISETP.NE.U32.AND P0, PT, RZ, UR16, PT ;  /* 0x00000010ff007c0c */ /* 0x000fe2000bf05070 */
[----:B------:R-:W-:Y:S01]  /*0bd0*/  ULDC UR15, c[0x0][0x630] ;  /* 0x00018c00000f7ab9 */ /* 0x000fe20000000800 */
[----:B------:R-:W-:Y:S01]  /*0be0*/  FMUL R2, R2, UR6 ;  /* 0x0000000602027c20 */ /* 0x000fe20008400000 */
[----:B------:R-:W-:Y:S01]  /*0bf0*/  R2UR UR19, R16 ;  /* 0x00000000101372ca */ /* 0x000fe200000e0000 */
[----:B------:R-:W-:Y:S01]  /*0c00*/  ULDC UR21, c[0x0][0x154] ;  /* 0x0000550000157ab9 */ /* 0x000fe20000000800 */
[----:B------:R-:W-:Y:S01]  /*0c10*/  ISETP.NE.AND.EX P0, PT, RZ, UR17, PT, P0 ;  /* 0x00000011ff007c0c */ /* 0x000fe2000bf05300 */
[----:B------:R0:W1:Y:S01]  /*0c20*/  F2I.U32.TRUNC.NTZ R3, R2 ;  /* 0x0000000200037305 */ /* 0x000062000020f000 */
[----:B------:R-:W-:-:S02]  /*0c30*/  R2UR UR20, R17 ;  /* 0x00000000111472ca */ /* 0x000fc400000e0000 */
[----:B------:R-:W-:Y:S02]  /*0c40*/  R2UR UR6, R16 ;  /* 0x00000000100672ca */ /* 0x000fe400000e0000 */
[----:B------:R-:W-:-:S07]  /*0c50*/  R2UR UR7, R17 ;  /* 0x00000000110772ca */ /* 0x000fce00000e0000 */
[----:B0-----:R-:W-:Y:S08]  /*0c60*/  @!P0 BRA `(.L_x_10) ;  /* 0x0000000000308947 */ /* 0x001ff00003800000 */
[----:B------:R-:W-:Y:S01]  /*0c70*/  R2UR UR6, R16 ;  /* 0x00000000100672ca */ /* 0x000fe200000e0000 */
[----:B------:R-:W-:Y:S01]  /*0c80*/  ULDC UR12, c[0x0][0x634] ;  /* 0x00018d00000c7ab9 */ /* 0x000fe20000000800 */
[----:B------:R-:W-:-:S11]  /*0c90*/  R2UR UR14, R17 ;  /* 0x00000000110e72ca */ /* 0x000fd600000e0000 */
[----:B------:R-:W-:-:S04]  /*0ca0*/  UIADD3 UR12, UP1, UR6, UR12, URZ ;  /* 0x0000000c060c7290 */ /* 0x000fc8000ff3e03f */
[----:B------:R-:W-:-:S04]  /*0cb0*/  UIADD3.X UR14, URZ, UR14, URZ, UP1, !UPT ;  /* 0x0000000e3f0e7290 */ /* 0x000fc80008ffe43f */
[----:B------:R-:W-:-:S04]  /*0cc0*/  UIMAD.WIDE.U32 UR6, UR14, UR16, URZ ;  /* 0x000000100e0672a5 */ /* 0x000fc8000f8e003f */
[----:B------:R-:W-:Y:S02]  /*0cd0*/  UIMAD.WIDE.U32 UR10, UP1, UR12, UR17, UR6 ;  /* 0x000000110c0a72a5 */ /* 0x000fe4000f820006 */
[----:B------:R-:W-:Y:S02]  /*0ce0*/  UIMAD.WIDE.U32 UR6, UR12, UR16, URZ ;  /* 0x000000100c0672a5 */ /* 0x000fe4000f8e003f */
[----:B------:R-:W-:Y:S02]  /*0cf0*/  UIADD3.X UR13, URZ, URZ, URZ, UP1, !UPT ;  /* 0x0000003f3f0d7290 */ /* 0x000fe40008ffe43f */
[----:B------:R-:W-:Y:S01]  /*0d00*/  UIADD3 URZ, UP1, UR7, UR10, URZ ;  /* 0x0000000a073f7290 */ /* 0x000fe2000ff3e03f */
[----:B------:R-:W-:-:S03]  /*0d10*/  UMOV UR12, UR11 ;  /* 0x0000000b000c7c82 */ /* 0x000fc60008000000 */
[----:B------:R-:W-:-:S12]  /*0d20*/  UIMAD.WIDE.U32.X UR6, UR14, UR17, UR12, UP1 ;  /* 0x000000110e0672a5 */ /* 0x000fd800088e040c */
.L_x_10:
[----:B------:R-:W-:Y:S01]  /*0d30*/  USHF.R.U64 UR5, UR6, UR15, UR7 ;  /* 0x0000000f06057299 */ /* 0x000fe20008001207 */
[----:B------:R-:W-:Y:S01]  /*0d40*/  I2FP.F32.U32 R2, UR9 ;  /* 0x0000000900027c45 */ /* 0x000fe20008201000 */
[----:B------:R-:W-:Y:S01]  /*0d50*/  USHF.R.U32.HI UR6, URZ, UR15, UR7 ;  /* 0x0000000f3f067299 */ /* 0x000fe20008011607 */
[----:B-1----:R-:W-:Y:S01]  /*0d60*/  R2UR UR14, R3 ;  /* 0x00000000030e72ca */ /* 0x002fe200000e0000 */
[----:B------:R-:W-:Y:S02]  /*0d70*/  UIADD3 UR17, UP1, URZ, -UR5, URZ ;  /* 0x800000053f117290 */ /* 0x000fe4000ff3e03f */
[----:B------:R-:W-:Y:S01]  /*0d80*/  FMUL R2, R2, UR21 ;  /* 0x0000001502027c20 */ /* 0x000fe20008400000 */
[----:B------:R-:W-:Y:S01]  /*0d90*/  ULDC.64 UR10, c[0x0][0x620] ;  /* 0x00018800000a7ab9 */ /* 0x000fe20000000a00 */
[----:B------:R-:W-:Y:S01]  /*0da0*/  UIADD3.X UR6, URZ, ~UR6, URZ, UP1, !UPT ;  /* 0x800000063f067290 */ /* 0x000fe20008ffe43f */
[----:B------:R-:W-:Y:S01]  /*0db0*/  UMOV UR12, UR19 ;  /* 0x00000013000c7c82 */ /* 0x000fe20008000000 */
[----:B------:R-:W-:-:S02]  /*0dc0*/  UMOV UR13, UR20 ;  /* 0x00000014000d7c82 */ /* 0x000fc40008000000 */
[----:B------:R-:W-:Y:S01]  /*0dd0*/  UIMAD UR6, UR6, UR10, URZ ;  /* 0x0000000a060672a4 */ /* 0x000fe2000f8e023f */
[----:B------:R-:W0:Y:S01]  /*0de0*/  F2I.U32.TRUNC.NTZ R2, R2 ;  /* 0x0000000200027305 */ /* 0x000e22000020f000 */
[----:B------:R-:W-:Y:S02]  /*0df0*/  UIMAD.WIDE.U32 UR12, UR17, UR10, UR12 ;  /* 0x0000000a110c72a5 */ /* 0x000fe4000f8e000c */
[----:B------:R-:W-:Y:S01]  /*0e00*/  UIMAD UR17, UR17, UR11, UR6 ;  /* 0x0000000b111172a4 */ /* 0x000fe2000f8e0206 */
[----:B------:R-:W-:Y:S01]  /*0e10*/  ULDC UR24, c[0x0][0x658] ;  /* 0x0001960000187ab9 */ /* 0x000fe20000000800 */
[----:B------:R-:W-:Y:S02]  /*0e20*/  UMOV UR22, 0xffffffff ;  /* 0xffffffff00167882 */ /* 0x000fe40000000000 */
[----:B------:R-:W-:Y:S01]  /*0e30*/  UIADD3 UR17, UR13, UR17, URZ ;  /* 0x000000110d117290 */ /* 0x000fe2000fffe03f */
[----:B------:R-:W-:Y:S01]  /*0e40*/  ULDC UR19, c[0x0][0x618] ;  /* 0x0001860000137ab9 */ /* 0x000fe20000000800 */
[----:B------:R-:W-:Y:S01]  /*0e50*/  ULDC.64 UR6, c[0x0][0x640] ;  /* 0x0001900000067ab9 */ /* 0x000fe20000000a00 */
[----:B------:R-:W-:Y:S01]  /*0e60*/  USHF.L.U32 UR13, UR22, UR24, URZ ;  /* 0x00000018160d7299 */ /* 0x000fe2000800063f */
[----:B------:R-:W-:Y:S01]  /*0e70*/  ISETP.NE.U32.AND P0, PT, RZ, UR6, PT ;  /* 0x00000006ff007c0c */ /* 0x000fe2000bf05070 */
[----:B------:R-:W-:-:S02]  /*0e80*/  USHF.R.U64 UR22, UR12, UR19, UR17 ;  /* 0x000000130c167299 */ /* 0x000fc40008001211 */
[----:B------:R-:W-:Y:S01]  /*0e90*/  USHF.R.U32.HI UR12, URZ, UR19, UR17 ;  /* 0x000000133f0c7299 */ /* 0x000fe20008011611 */
[----:B0-----:R-:W-:Y:S01]  /*0ea0*/  R2UR UR16, R2 ;  /* 0x00000000021072ca */ /* 0x001fe200000e0000 */
[----:B------:R-:W-:Y:S01]  /*0eb0*/  ULDC UR21, c[0x0][0x608] ;  /* 0x0001820000157ab9 */ /* 0x000fe20000000800 */
[----:B------:R-:W-:Y:S01]  /*0ec0*/  ISETP.NE.AND.EX P0, PT, RZ, UR7, PT, P0 ;  /* 0x00000007ff007c0c */ /* 0x000fe2000bf05300 */
[----:B------:R-:W-:Y:S02]  /*0ed0*/  USHF.R.U64 UR26, UR22, UR21, UR12 ;  /* 0x00000015161a7299 */ /* 0x000fe4000800120c */
[----:B------:R-:W-:Y:S01]  /*0ee0*/  USHF.R.U32.HI UR12, URZ, UR21, UR12 ;  /* 0x000000153f0c7299 */ /* 0x000fe2000801160c */
[----:B------:R-:W-:Y:S01]  /*0ef0*/  UMOV UR20, 0x1 ;  /* 0x0000000100147882 */ /* 0x000fe20000000000 */
[----:B------:R-:W-:Y:S02]  /*0f00*/  UIADD3 UR14, -UR14, URZ, URZ ;  /* 0x0000003f0e0e7290 */ /* 0x000fe4000fffe13f */
[----:B------:R-:W-:-:S02]  /*0f10*/  USHF.R.U64 UR27, UR26, UR24, UR12 ;  /* 0x000000181a1b7299 */ /* 0x000fc4000800120c */
[----:B------:R-:W-:Y:S01]  /*0f20*/  USHF.L.U32 UR19, UR20, UR24, URZ ;  /* 0x0000001814137299 */ /* 0x000fe2000800063f */
[----:B------:R-:W-:Y:S01]  /*0f30*/  ULDC UR15, c[0x0][0x144] ;  /* 0x00005100000f7ab9 */ /* 0x000fe20000000800 */
[----:B------:R-:W-:Y:S01]  /*0f40*/  ULDC UR10, c[0x0][0x600] ;  /* 0x00018000000a7ab9 */ /* 0x000fe20000000800 */
[----:B------:R-:W-:Y:S02]  /*0f50*/  ULOP3.LUT UR20, URZ, UR13, URZ, 0x33, !UPT ;  /* 0x0000000d3f147292 */ /* 0x000fe4000f8e333f */
[----:B------:R-:W-:Y:S02]  /*0f60*/  USHF.R.U32.HI UR13, URZ, UR24, UR12 ;  /* 0x000000183f0d7299 */ /* 0x000fe4000801160c */
[----:B------:R-:W-:Y:S02]  /*0f70*/  UIADD3 UR11, UR10, -0x1, URZ ;  /* 0xffffffff0a0b7890 */ /* 0x000fe4000fffe03f */
[----:B------:R-:W-:Y:S02]  /*0f80*/  UIADD3 UR23, -UR16, URZ, URZ ;  /* 0x0000003f10177290 */ /* 0x000fe4000fffe13f */
[----:B------:R-:W-:Y:S01]  /*0f90*/  UIMAD UR4, UR15, UR14, UR4 ;  /* 0x0000000e0f0472a4 */ /* 0x000fe2000f8e0204 */
[----:B------:R-:W-:Y:S01]  /*0fa0*/  ULDC UR28, c[0x0][0x148] ;  /* 0x00005200001c7ab9 */ /* 0x000fe20000000800 */
[----:B------:R-:W-:Y:S01]  /*0fb0*/  ULDC UR24, c[0x0][0x648] ;  /* 0x0001920000187ab9 */ /* 0x000fe20000000800 */
[----:B------:R-:W-:Y:S01]  /*0fc0*/  ULDC UR25, c[0x0][0x638] ;  /* 0x00018e0000197ab9 */ /* 0x000fe20000000800 */
[----:B------:R-:W-:Y:S01]  /*0fd0*/  UMOV UR12, UR27 ;  /* 0x0000001b000c7c82 */ /* 0x000fe20008000000 */
[----:B------:R-:W-:Y:S07]  /*0fe0*/  @!P0 BRA `(.L_x_11) ;  /* 0x0000000000308947 */ /* 0x000fee0003800000 */
[----:B------:R-:W-:Y:S02]  /*0ff0*/  ULDC UR16, c[0x0][0x64c] ;  /* 0x0001930000107ab9 */ /* 0x000fe40000000800 */
        /* <DEDUP_REMOVED lines=8> */
[----:B------:R-:W-:-:S07]  /*1080*/  UIMAD.WIDE.U32.X UR6, UR21, UR7, UR16, UP1 ;  /* 0x00000007150672a5 */ /* 0x000fce00088e0410 */
[----:B------:R-:W-:Y:S01]  /*1090*/  UMOV UR12, UR6 ;  /* 0x00000006000c7c82 */ /* 0x000fe20008000000 */
[----:B------:R-:W-:-:S05]  /*10a0*/  UMOV UR13, UR7 ;  /* 0x00000007000d7c82 */ /* 0x000fca0008000000 */
.L_x_11:
[----:B------:R-:W-:Y:S01]  /*10b0*/  UISETP.NE.AND UP1, UPT, UR45, URZ, UPT ;  /* 0x0000003f2d00728c */ /* 0x000fe2000bf25270 */
[----:B------:R-:W-:Y:S01]  /*10c0*/  IMAD.MOV.U32 R3, RZ, RZ, 0x1 ;  /* 0x00000001ff037424 */ /* 0x000fe200078e00ff */
[----:B------:R-:W-:Y:S01]  /*10d0*/  USHF.R.U64 UR6, UR12, UR24, UR13 ;  /* 0x000000180c067299 */ /* 0x000fe2000800120d */
[----:B------:R-:W-:Y:S01]  /*10e0*/  IMAD.U32 R19, RZ, RZ, UR5 ;  /* 0x00000005ff137e24 */ /* 0x000fe2000f8e00ff */
[----:B------:R-:W-:Y:S02]  /*10f0*/  ULOP3.LUT UR20, UR26, UR20, URZ, 0xc0, !UPT ;  /* 0x000000141a147292 */ /* 0x000fe4000f8ec03f */
[----:B------:R-:W-:Y:S02]  /*1100*/  UIADD3 UR7, -UR6, URZ, URZ ;  /* 0x0000003f06077290 */ /* 0x000fe4000fffe13f */
[----:B------:R-:W-:Y:S02]  /*1110*/  UIMAD UR19, UR19, UR6, UR20 ;  /* 0x00000006131372a4 */ /* 0x000fe4000f8e0214 */
[----:B------:R-:W-:-:S02]  /*1120*/  ULOP3.LUT UR11, UR22, UR11, URZ, 0xc0, !UPT ;  /* 0x0000000b160b7292 */ /* 0x000fc4000f8ec03f */
[----:B------:R-:W-:Y:S02]  /*1130*/  @UP1 UIMAD UR4, UR28, UR23, UR9 ;  /* 0x000000171c0412a4 */ /* 0x000fe4000f8e0209 */
[----:B------:R-:W-:-:S03]  /*1140*/  UIMAD UR6, UR7, UR25, UR27 ;  /* 0x00000019070672a4 */ /* 0x000fc6000f8e021b */
[----:B------:R-:W-:Y:S01]  /*1150*/  ULDC UR7, c[0x0][0x610] ;  /* 0x0001840000077ab9 */ /* 0x000fe20000000800 */
[----:B------:R-:W-:Y:S02]  /*1160*/  UIMAD UR6, UR6, UR10, UR11 ;  /* 0x0000000a060672a4 */ /* 0x000fe4000f8e020b */
[----:B------:R-:W-:-:S04]  /*1170*/  UIMAD UR4, UR19, UR7, UR4 ;  /* 0x00000007130472a4 */ /* 0x000fc8000f8e0204 */
[----:B------:R-:W-:Y:S02]  /*1180*/  USEL UR7, UR6, UR4, !UP1 ;  /* 0x0000000406077287 */ /* 0x000fe4000c800000 */
[----:B------:R-:W-:-:S04]  /*1190*/  USEL UR4, UR4, UR6, !UP1 ;  /* 0x0000000604047287 */ /* 0x000fc8000c800000 */
[----:B------:R-:W-:Y:S02]  /*11a0*/  IMAD.U32 R2, RZ, RZ, UR7 ;  /* 0x00000007ff027e24 */ /* 0x000fe4000f8e00ff */
[----:B------:R-:W-:-:S07]  /*11b0*/  IMAD.U32 R18, RZ, RZ, UR4 ;  /* 0x00000004ff127e24 */ /* 0x000fce000f8e00ff */
.L_x_9:
[----:B------:R-:W-:Y:S02]  /*11c0*/  ULDC UR4, c[0x0][0x28c] ;  /* 0x0000a30000047ab9 */ /* 0x000fe40000000800 */
[----:B------:R-:W-:-:S04]  /*11d0*/  UIADD3 UR4, UR4, 0x3f, URZ ;  /* 0x0000003f04047890 */ /* 0x000fc8000fffe03f */
[----:B------:R-:W-:-:S04]  /*11e0*/  USHF.R.S32.HI UR5, URZ, 0x1f, UR4 ;  /* 0x0000001f3f057899 */ /* 0x000fc80008011404 */
[----:B------:R-:W-:-:S04]  /*11f0*/  ULEA.HI UR5, UR5, UR4, URZ, 0x6 ;  /* 0x0000000405057291 */ /* 0x000fc8000f8f303f */
[----:B------:R-:W-:Y:S01]  /*1200*/  USHF.R.S32.HI UR38, URZ, 0x6, UR5 ;  /* 0x000000063f267899 */ /* 0x000fe20008011405 */
[----:B------:R-:W-:Y:S11]  /*1210*/  @!P1 BRA `(.L_x_12) ;  /* 0x0000005800ec9947 */ /* 0x000ff60003800000 */
[----:B------:R-:W-:-:S06]  /*1220*/  UISETP.GT.U32.AND UP1, UPT, UR18, 0x1, UPT ;  /* 0x000000011200788c */ /* 0x000fcc000bf24070 */
[----:B------:R-:W-:-:S13]  /*1230*/  PLOP3.LUT P0, PT, PT, PT, UP1, 0x80, 0x0 ;  /* 0x000000000000781c */ /* 0x000fda0003f0f018 */
[----:B------:R-:W-:Y:S05]  /*1240*/  @P0 EXIT ;  /* 0x000000000000094d */ /* 0x000fea0003800000 */
.L_x_13:
[----:B------:R-:W-:-:S08]  /*1250*/  NOP ;  /* 0x0000000000007918 */ /* 0x000fd00000000000 */
[----:B------:R-:W0:Y:S02]  /*1260*/  USETMAXREG.TRY_ALLOC.CTAPOOL UP1, 0xe8 ;  /* 0x000000e8000079c8 */ /* 0x000e240008020600 */
[----:B0-----:R-:W-:-:S13]  /*1270*/  PLOP3.LUT P0, PT, PT, PT, UP1, 0x80, 0x0 ;  /* 0x000000000000781c */ /* 0x001fda0003f0f018 */
[----:B------:R-:W-:Y:S05]  /*1280*/  @!P0 BRA `(.L_x_13) ;  /* 0xfffffffc00f08947 */ /* 0x000fea000383ffff */
[----:B------:R-:W-:-:S13]  /*1290*/  LOP3.LUT P0, RZ, R3, 0xff, RZ, 0xc0, !PT ;  /* 0x000000ff03ff7812 */ /* 0x000fda000780c0ff */
[----:B------:R-:W-:Y:S05]  /*12a0*/  @!P0 EXIT ;  /* 0x000000000000894d */ /* 0x000fea0003800000 */
[----:B------:R-:W-:Y:S01]  /*12b0*/  SHF.R.S32.HI R3, RZ, 0x1f, R22 ;  /* 0x0000001fff037819 */ /* 0x000fe20000011416 */
[----:B------:R-:W0:Y:S01]  /*12c0*/  S2UR UR5, SR_CgaCtaId ;  /* 0x00000000000579c3 */ /* 0x000e220000008800 */
[----:B------:R-:W-:Y:S01]  /*12d0*/  UMOV UR41, 0x400 ;  /* 0x0000040000297882 */ /* 0x000fe20000000000 */
[----:B------:R-:W-:Y:S01]  /*12e0*/  USHF.R.U32.HI UR4, URZ, 0x2, UR38 ;  /* 0x000000023f047899 */ /* 0x000fe20008011626 */
[----:B------:R-:W-:Y:S01]  /*12f0*/  LEA.HI R0, R3, R22, RZ, 0x2 ;  /* 0x0000001603007211 */ /* 0x000fe200078f10ff */
[----:B------:R-:W-:Y:S02]  /*1300*/  ULOP3.LUT UR44, UR38, 0x3, URZ, 0xc0, !UPT ;  /* 0x00000003262c7892 */ /* 0x000fe4000f8ec03f */
[----:B------:R-:W-:Y:S01]  /*1310*/  ULOP3.LUT UR4, UR4, 0x1, URZ, 0xc0, !UPT ;  /* 0x0000000104047892 */ /* 0x000fe2000f8ec03f */
[--C-:B------:R-:W-:Y:S01]  /*1320*/  SHF.R.S32.HI R90, RZ, 0x2, R0.reuse ;  /* 0x00000002ff5a7819 */ /* 0x100fe20000011400 */
[----:B------:R-:W1:Y:S01]  /*1330*/  LDC.64 R96, c[0x0][0x5c8] ;  /* 0x00017200ff607b82 */ /* 0x000e620000000a00 */
[----:B------:R-:W-:Y:S01]  /*1340*/  SHF.R.S32.HI R5, RZ, 0x1f, R0 ;  /* 0x0000001fff057819 */ /* 0x000fe20000011400 */
[----:B------:R-:W-:Y:S01]  /*1350*/  ULDC UR43, c[0x0][0x658] ;  /* 0x00019600002b7ab9 */ /* 0x000fe20000000800 */
[----:B------:R-:W-:Y:S01]  /*1360*/  UMOV UR6, 0xffffffff ;  /* 0xffffffff00067882 */ /* 0x000fe20000000000 */
[----:B------:R-:W-:Y:S01]  /*1370*/  ULDC UR8, c[0x0][0x284] ;  /* 0x0000a10000087ab9 */ /* 0x000fe20000000800 */
[----:B------:R-:W-:Y:S01]  /*1380*/  LEA.HI R5, R5, R90, RZ, 0x3 ;  /* 0x0000005a05057211 */ /* 0x000fe200078f18ff */
[----:B------:R-:W-:-:S02]  /*1390*/  USEL UR44, UR44, URZ, !UP0 ;  /* 0x0000003f2c2c7287 */ /* 0x000fc4000c000000 */
[----:B------:R-:W2:Y:S01]  /*13a0*/  LDC R9, c[0x0][0x288] ;  /* 0x0000a200ff097b82 */ /* 0x000ea20000000800 */
[----:B------:R-:W-:Y:S01]  /*13b0*/  LOP3.LUT R5, R5, 0xfffffff8, RZ, 0xc0, !PT ;  /* 0xfffffff805057812 */ /* 0x000fe200078ec0ff */
[----:B------:R-:W-:Y:S02]  /*13c0*/  USHF.L.U32 UR6, UR6, UR43, URZ ;  /* 0x0000002b06067299 */ /* 0x000fe4000800063f */
[----:B------:R-:W-:Y:S02]  /*13d0*/  UISETP.EQ.U32.AND UP0, UPT, UR4, 0x1, !UP0 ;  /* 0x000000010400788c */ /* 0x000fe4000c702070 */
[----:B------:R-:W-:Y:S01]  /*13e0*/  IMAD.IADD R90, R90, 0x1, -R5 ;  /* 0x000000015a5a7824 */ /* 0x000fe200078e0a05 */
[----:B------:R-:W-:Y:S01]  /*13f0*/  LOP3.LUT R5, R0, 0xfffffffc, RZ, 0xc0, !PT ;  /* 0xfffffffc00057812 */ /* 0x000fe200078ec0ff */
[----:B0-----:R-:W-:Y:S01]  /*1400*/  ULEA UR41, UR5, UR41, 0x18 ;  /* 0x0000002905297291 */ /* 0x001fe2000f8ec03f */
[----:B------:R-:W-:Y:S01]  /*1410*/  LEA.HI R0, R3, R22, RZ, 0x5 ;  /* 0x0000001603007211 */ /* 0x000fe200078f28ff */
[----:B------:R-:W-:Y:S01]  /*1420*/  ULDC UR42, c[0x0][0x600] ;  /* 0x00018000002a7ab9 */ /* 0x000fe20000000800 */
[----:B------:R-:W-:Y:S01]  /*1430*/  SHF.R.S32.HI R3, RZ, 0x1f, R90 ;  /* 0x0000001fff037819 */ /* 0x000fe2000001145a */
[----:B------:R-:W-:Y:S01]  /*1440*/  IMAD.IADD R22, R22, 0x1, -R5 ;  /* 0x0000000116167824 */ /* 0x000fe200078e0a05 */
[----:B------:R-:W-:Y:S01]  /*1450*/  SHF.R.S32.HI R7, RZ, 0x5, R0 ;  /* 0x00000005ff077819 */ /* 0x000fe20000011400 */
[----:B------:R-:W-:Y:S01]  /*1460*/  UIADD3 UR53, UR41, 0x50, URZ ;  /* 0x0000005029357890 */ /* 0x000fe2000fffe03f */
[----:B------:R-:W-:Y:S01]  /*1470*/  LEA.HI R3, R3, R90, RZ, 0x2 ;  /* 0x0000005a03037211 */ /* 0x000fe200078f10ff */
[----:B------:R-:W-:Y:S01]  /*1480*/  IMAD.SHL.U32 R92, R22, 0x2, RZ ;  /* 0x00000002165c7824 */ /* 0x000fe200078e00ff */
[----:B------:R-:W-:Y:S01]  /*1490*/  SHF.R.S32.HI R91, RZ, 0x1f, R90 ;  /* 0x0000001fff5b7819 */ /* 0x000fe2000001145a */
[----:B------:R-:W-:Y:S01]  /*14a0*/  IMAD R0, R7, 0x80, R22 ;  /* 0x0000008007007824 */ /* 0x000fe200078e0216 */
[----:B------:R-:W-:Y:S01]  /*14b0*/  LOP3.LUT R5, R3, 0xfffffffc, RZ, 0xc0, !PT ;  /* 0xfffffffc03057812 */ /* 0x000fe200078ec0ff */
[--C-:B------:R-:W-:Y:S01]  /*14c0*/  IMAD R100, R7, -0x10, -R90.reuse ;  /* 0xfffffff007647824 */ /* 0x100fe200078e0a5a */
[C---:B------:R-:W-:Y:S01]  /*14d0*/  LOP3.LUT P0, RZ, R3.reuse, 0x4, RZ, 0xc0, !PT ;  /* 0x0000000403ff7812 */ /* 0x040fe2000780c0ff */
[----:B------:R-:W-:Y:S01]  /*14e0*/  UMOV UR7, 0x1 ;  /* 0x0000000100077882 */ /* 0x000fe20000000000 */
[----:B------:R-:W-:Y:S01]  /*14f0*/  LOP3.LUT R94, R3, 0x4, RZ, 0xc0, !PT ;  /* 0x00000004035e7812 */ /* 0x000fe200078ec0ff */
[----:B------:R-:W-:Y:S01]  /*1500*/  IMAD.IADD R5, R90, 0x1, -R5 ;  /* 0x000000015a057824 */ /* 0x000fe200078e0a05 */
[----:B------:R-:W-:Y:S01]  /*1510*/  P2R R103, PR, RZ, 0x1 ;  /* 0x00000001ff677803 */ /* 0x000fe20000000000 */
[----:B------:R-:W-:Y:S01]  /*1520*/  IMAD.WIDE R90, R7, 0x10, R90 ;  /* 0x00000010075a7825 */ /* 0x000fe200078e025a */
[----:B-1----:R-:W-:Y:S01]  /*1530*/  SHF.L.U64.HI R95, R96, 0x3, R97 ;  /* 0x00000003605f7819 */ /* 0x002fe20000010261 */
[----:B------:R-:W-:Y:S01]  /*1540*/  ULOP3.LUT UR52, UR39, 0x1, URZ, 0xfc, !UPT ;  /* 0x0000000127347892 */ /* 0x000fe2000f8efc3f */
[----:B------:R-:W-:Y:S01]  /*1550*/  SHF.R.S32.HI R93, RZ, 0x1f, R92 ;  /* 0x0000001fff5d7819 */ /* 0x000fe2000001145c */
[----:B------:R-:W-:Y:S01]  /*1560*/  IMAD.U32 R5, R0, 0x8, R5 ;  /* 0x0000000800057824 */ /* 0x000fe200078e0005 */
[----:B------:R-:W-:Y:S01]  /*1570*/  UIADD3 UR51, UR38, -0x1, URZ ;  /* 0xffffffff26337890 */ /* 0x000fe2000fffe03f */
[C---:B------:R-:W-:Y:S01]  /*1580*/  VIADD R0, R98.reuse, 0xffffffff ;  /* 0xffffffff62007836 */ /* 0x040fe20000000000 */
[----:B------:R-:W-:Y:S01]  /*1590*/  LEA R98, R98, UR53, 0x3 ;  /* 0x0000003562627c11 */ /* 0x000fe2000f8e18ff */
[----:B------:R-:W-:Y:S01]  /*15a0*/  IMAD.IADD R94, R94, 0x1, R5 ;  /* 0x000000015e5e7824 */ /* 0x000fe200078e0205 */
[----:B------:R-:W-:Y:S01]  /*15b0*/  UIADD3 UR50, UR38, 0x3, URZ ;  /* 0x0000000326327890 */ /* 0x000fe2000fffe03f */
[----:B------:R-:W-:Y:S01]  /*15c0*/  IMAD.SHL.U32 R96, R96, 0x8, RZ ;  /* 0x0000000860607824 */ /* 0x000fe200078e00ff */
[C---:B------:R-:W-:Y:S01]  /*15d0*/  ISETP.NE.AND P0, PT, R0.reuse, RZ, PT ;  /* 0x000000ff0000720c */ /* 0x040fe20003f05270 */
[----:B------:R-:W-:Y:S01]  /*15e0*/  IMAD.SHL.U32 R0, R0, 0x8, RZ ;  /* 0x0000000800007824 */ /* 0x000fe200078e00ff */
[----:B------:R-:W-:Y:S01]  /*15f0*/  USHF.L.U32 UR36, UR38, 0x1, URZ ;  /* 0x0000000126247899 */ /* 0x000fe2000800063f */
[----:B--2---:R-:W-:Y:S01]  /*1600*/  IMAD R97, R22, -0x2, R9 ;  /* 0xfffffffe16617824 */ /* 0x004fe200078e0209 */
[----:B------:R-:W-:Y:S01]  /*1610*/  SEL R101, RZ, 0x1, P0 ;  /* 0x00000001ff657807 */ /* 0x000fe20000000000 */
[----:B------:R-:W-:Y:S01]  /*1620*/  VIADD R100, R100, UR8 ;  /* 0x0000000864647c36 */ /* 0x000fe20008000000 */
[----:B------:R-:W-:Y:S01]  /*1630*/  LOP3.LUT R0, R0, 0x8, RZ, 0xc0, !PT ;  /* 0x0000000800007812 */ /* 0x000fe200078ec0ff */
[----:B------:R-:W-:-:S02]  /*1640*/  USHF.L.U64.HI UR40, UR46, 0x1, UR37 ;  /* 0x000000012e287899 */ /* 0x000fc40008010225 */
[----:B------:R-:W-:Y:S01]  /*1650*/  UIADD3 UR42, UR42, -0x1, URZ ;  /* 0xffffffff2a2a7890 */ /* 0x000fe2000fffe03f */
[C---:B------:R-:W-:Y:S01]  /*1660*/  LOP3.LUT R102, R0.reuse, 0x8, RZ, 0x3c, !PT ;  /* 0x0000000800667812 */ /* 0x040fe200078e3cff */
[----:B------:R-:W-:Y:S01]  /*1670*/  USHF.L.U32 UR43, UR7, UR43, URZ ;  /* 0x0000002b072b7299 */ /* 0x000fe2000800063f */
[----:B------:R-:W-:Y:S01]  /*1680*/  LOP3.LUT R99, R0, 0x18, RZ, 0x3c, !PT ;  /* 0x0000001800637812 */ /* 0x000fe200078e3cff */
[----:B------:R-:W-:Y:S02]  /*1690*/  ULOP3.LUT UR48, URZ, UR6, URZ, 0x33, !UPT ;  /* 0x000000063f307292 */ /* 0x000fe4000f8e333f */
[----:B------:R-:W-:-:S12]  /*16a0*/  USEL UR49, URZ, 0x1, !UP0 ;  /* 0x000000013f317887 */ /* 0x000fd8000c000000 */
.L_x_172:
[----:B------:R-:W-:-:S04]  /*16b0*/  SHF.L.U32 R3, R101, 0x1f, RZ ;  /* 0x0000001f65037819 */ /* 0x000fc800000006ff */
[----:B------:R-:W0:Y:S02]  /*16c0*/  SYNCS.PHASECHK.TRANS64.TRYWAIT P0, [R98+URZ+-0x8], R3 ;  /* 0xfffff803620075a7 */ /* 0x000e24000800017f */
[----:B01234-:R-:W-:Y:S05]  /*16d0*/  @!P0 BRA `(.L_x_14) ;  /* 0x0000006c00148947 */ /* 0x01ffea0003800000 */
.L_x_196:
[----:B------:R-:W-:-:S04]  /*16e0*/  UIADD3 UR4, UR41, 0x800, URZ ;  /* 0x0000080029047890 */ /* 0x000fc8000fffe03f */
[----:B------:R-:W-:-:S06]  /*16f0*/  ULOP3.LUT UP0, URZ, UR4, 0x9f, URZ, 0xc0, !UPT ;  /* 0x0000009f043f7892 */ /* 0x000fcc000f80c03f */
[----:B------:R-:W-:-:S13]  /*1700*/  PLOP3.LUT P0, PT, PT, PT, UP0, 0x80, 0x0 ;  /* 0x000000000000781c */ /* 0x000fda0003f0f008 */
[----:B------:R-:W-:Y:S05]  /*1710*/  @!P0 BRA `(.L_x_15) ;  /* 0x0000000000408947 */ /* 0x000fea0003800000 */
[----:B------:R-:W-:Y:S01]  /*1720*/  MOV R0, 0x0 ;  /* 0x0000000000007802 */ /* 0x000fe20000000f00 */
[----:B------:R-:W-:Y:S01]  /*1730*/  ULDC.64 UR4, c[0x4][0x70] ;  /* 0x01001c0000047ab9 */ /* 0x000fe20000000a00 */
[----:B------:R-:W-:Y:S01]  /*1740*/  ULDC.64 UR6, c[0x4][0x8] ;  /* 0x0100020000067ab9 */ /* 0x000fe20000000a00 */
[----:B------:R-:W-:Y:S01]  /*1750*/  IMAD.U32 R4, RZ, RZ, UR4 ;  /* 0x00000004ff047e24 */ /* 0x000fe2000f8e00ff */
[----:B------:R1:W2:Y:S01]  /*1760*/  LDC.64 R14, c[0x4][R0] ;  /* 0x01000000000e7b82 */ /* 0x0002a20000000a00 */
[----:B------:R-:W-:Y:S01]  /*1770*/  IMAD.U32 R5, RZ, RZ, UR5 ;  /* 0x00000005ff057e24 */ /* 0x000fe2000f8e00ff */
[----:B------:R-:W-:Y:S01]  /*1780*/  ULDC.64 UR4, c[0x4][0x78] ;  /* 0x01001e0000047ab9 */ /* 0x000fe20000000a00 */
[----:B------:R-:W-:Y:S02]  /*1790*/  IMAD.U32 R10, RZ, RZ, UR6 ;  /* 0x00000006ff0a7e24 */ /* 0x000fe4000f8e00ff */
[----:B------:R-:W-:Y:S02]  /*17a0*/  IMAD.U32 R6, RZ, RZ, UR4 ;  /* 0x00000004ff067e24 */ /* 0x000fe4000f8e00ff */
[----:B------:R-:W-:-:S02]  /*17b0*/  IMAD.U32 R7, RZ, RZ, UR5 ;  /* 0x00000005ff077e24 */ /* 0x000fc4000f8e00ff */
[----:B------:R-:W-:Y:S02]  /*17c0*/  IMAD.U32 R11, RZ, RZ, UR7 ;  /* 0x00000007ff0b7e24 */ /* 0x000fe4000f8e00ff */
[----:B------:R-:W-:Y:S02]  /*17d0*/  IMAD.MOV.U32 R8, RZ, RZ, 0x70 ;  /* 0x00000070ff087424 */ /* 0x000fe400078e00ff */
[----:B------:R-:W-:Y:S02]  /*17e0*/  IMAD.MOV.U32 R12, RZ, RZ, 0x1 ;  /* 0x00000001ff0c7424 */ /* 0x000fe400078e00ff */
[----:B-1----:R-:W-:-:S07]  /*17f0*/  IMAD.MOV.U32 R13, RZ, RZ, RZ ;  /* 0x000000ffff0d7224 */ /* 0x002fce00078e00ff */
[----:B------:R-:W-:-:S07]  /*1800*/  LEPC R20, `(.L_x_15) ;  /* 0x000000001014794e */ /* 0x000fce0000000000 */
[----:B0-2--5:R-:W-:Y:S05]  /*1810*/  CALL.ABS.NOINC R14 ;  /* 0x000000000e007343 */ /* 0x025fea0003c00000 */
.L_x_15:
[----:B------:R-:W-:-:S04]  /*1820*/  IMAD.U32 R24, RZ, RZ, UR41 ;  /* 0x00000029ff187e24 */ /* 0x000fc8000f8e00ff */
[----:B------:R-:W-:-:S05]  /*1830*/  VIADD R24, R24, 0x10800 ;  /* 0x0001080018187836 */ /* 0x000fca0000000000 */
[----:B------:R-:W-:-:S13]  /*1840*/  LOP3.LUT P0, RZ, R24, 0x3ff, RZ, 0xc0, !PT ;  /* 0x000003ff18ff7812 */ /* 0x000fda000780c0ff */
        /* <DEDUP_REMOVED lines=17> */
.L_x_17:
[----:B------:R-:W0:Y:S01]  /*1960*/  LDC.64 R22, c[0x4][R22] ;  /* 0x0100000016167b82 */ /* 0x000e220000000a00 */
[----:B------:R-:W-:Y:S01]  /*1970*/  ULDC.64 UR4, c[0x4][0x70] ;  /* 0x01001c0000047ab9 */ /* 0x000fe20000000a00 */
[----:B------:R-:W-:Y:S01]  /*1980*/  ULDC.64 UR6, c[0x4][0x10] ;  /* 0x0100040000067ab9 */ /* 0x000fe20000000a00 */
[----:B------:R-:W-:Y:S02]  /*1990*/  IMAD.U32 R4, RZ, RZ, UR4 ;  /* 0x00000004ff047e24 */ /* 0x000fe4000f8e00ff */
        /* <DEDUP_REMOVED lines=8> */
[----:B------:R-:W-:-:S07]  /*1a20*/  IMAD.MOV.U32 R13, RZ, RZ, RZ ;  /* 0x000000ffff0d7224 */ /* 0x000fce00078e00ff */
[----:B------:R-:W-:-:S07]  /*1a30*/  LEPC R20, `(.L_x_16) ;  /* 0x000000001014794e */ /* 0x000fce0000000000 */
[----:B0-----:R-:W-:Y:S05]  /*1a40*/  CALL.ABS.NOINC R22 ;  /* 0x0000000016007343 */ /* 0x001fea0003c00000 */
.L_x_16:
[----:B------:R-:W-:Y:S01]  /*1a50*/  IMAD.U32 R0, RZ, RZ, UR52 ;  /* 0x00000034ff007e24 */ /* 0x000fe2000f8e00ff */
[----:B------:R-:W-:-:S04]  /*1a60*/  UMOV UR4, 0xffffffff ;  /* 0xffffffff00047882 */ /* 0x000fc80000000000 */
[----:B------:R-:W-:Y:S01]  /*1a70*/  ISETP.NE.AND P0, PT, R0, 0x3, PT ;  /* 0x000000030000780c */ /* 0x000fe20003f05270 */
[----:B------:R-:W-:-:S12]  /*1a80*/  BRA.DIV UR4, `(.L_x_18) ;  /* 0x0000006a043c7947 */ /* 0x000fd8000b800000 */
.L_x_198:
[----:B------:R-:W-:Y:S05]  /*1a90*/  @!P0 BRA `(.L_x_19) ;  /* 0x0000000000048947 */ /* 0x000fea0003800000 */
[----:B------:R-:W-:Y:S01]  /*1aa0*/  BPT.TRAP 0x1 ;  /* 0x000000040000795c */ /* 0x000fe20000300000 */
.L_x_19:
[----:B0-----:R-:W-:Y:S02]  /*1ab0*/  IMAD.U32 R3, RZ, RZ, UR44 ;  /* 0x0000002cff037e24 */ /* 0x001fe4000f8e00ff */
[----:B------:R-:W-:-:S03]  /*1ac0*/  IMAD.U32 R0, RZ, RZ, UR49 ;  /* 0x00000031ff007e24 */ /* 0x000fc6000f8e00ff */
[----:B------:R-:W-:Y:S02]  /*1ad0*/  LEA R3, R3, UR41, 0x3 ;  /* 0x0000002903037c11 */ /* 0x000fe4000f8e18ff */
[----:B------:R-:W-:-:S04]  /*1ae0*/  SHF.L.U32 R0, R0, 0x1f, RZ ;  /* 0x0000001f00007819 */ /* 0x000fc800000006ff */
[----:B------:R0:W1:Y:S01]  /*1af0*/  SYNCS.PHASECHK.TRANS64.TRYWAIT P1, [R3+URZ], R0 ;  /* 0x00000000030075a7 */ /* 0x000062000802017f */
[----:B------:R-:W-:Y:S05]  /*1b00*/  @!P0 BRA `(.L_x_20) ;  /* 0x0000000000048947 */ /* 0x000fea0003800000 */
[----:B------:R-:W-:Y:S01]  /*1b10*/  BPT.TRAP 0x1 ;  /* 0x000000040000795c */ /* 0x000fe20000300000 */
.L_x_20:
[----:B-1----:R-:W-:Y:S05]  /*1b20*/  @P1 BRA `(.L_x_21) ;  /* 0x0000000000081947 */ /* 0x002fea0003800000 */
[----:B------:R-:W1:Y:S02]  /*1b30*/  SYNCS.PHASECHK.TRANS64.TRYWAIT P1, [R3+URZ], R0 ;  /* 0x00000000030075a7 */ /* 0x000e64000802017f */
[----:B-1----:R-:W-:Y:S05]  /*1b40*/  @!P1 BRA `(.L_x_22) ;  /* 0x0000006800289947 */ /* 0x002fea0003800000 */
.L_x_21:
[----:B------:R-:W-:-:S04]  /*1b50*/  UIADD3 UR4, UR44, 0x1, URZ ;  /* 0x000000012c047890 */ /* 0x000fc8000fffe03f */
[----:B------:R-:W-:Y:S02]  /*1b60*/  UISETP.NE.AND UP0, UPT, UR4, 0x4, UPT ;  /* 0x000000040400788c */ /* 0x000fe4000bf05270 */
[----:B01----:R-:W-:Y:S02]  /*1b70*/  IMAD.U32 R0, RZ, RZ, UR4 ;  /* 0x00000004ff007e24 */ /* 0x003fe4000f8e00ff */
[----:B------:R-:W-:Y:S02]  /*1b80*/  USEL UR4, URZ, 0x1, UP0 ;  /* 0x000000013f047887 */ /* 0x000fe40008000000 */
[----:B------:R-:W-:Y:S02]  /*1b90*/  PLOP3.LUT P1, PT, PT, PT, UP0, 0x80, 0x0 ;  /* 0x000000000000781c */ /* 0x000fe40003f2f008 */
[----:B------:R-:W-:Y:S02]  /*1ba0*/  ULOP3.LUT UR4, UR49, UR4, URZ, 0x3c, !UPT ;  /* 0x0000000431047292 */ /* 0x000fe4000f8e3c3f */
[----:B------:R-:W-:-:S04]  /*1bb0*/  SEL R0, R0, RZ, P1 ;  /* 0x000000ff00007207 */ /* 0x000fc80000800000 */
[----:B------:R-:W-:Y:S01]  /*1bc0*/  IMAD.U32 R8, RZ, RZ, UR4 ;  /* 0x00000004ff087e24 */ /* 0x000fe2000f8e00ff */
[----:B------:R-:W-:Y:S06]  /*1bd0*/  @!P0 BRA `(.L_x_23) ;  /* 0x0000000000048947 */ /* 0x000fec0003800000 */
[----:B------:R-:W-:Y:S01]  /*1be0*/  BPT.TRAP 0x1 ;  /* 0x000000040000795c */ /* 0x000fe20000300000 */
.L_x_23:
[----:B------:R-:W-:Y:S01]  /*1bf0*/  IMAD.U32 R3, RZ, RZ, UR44 ;  /* 0x0000002cff037e24 */ /* 0x000fe2000f8e00ff */
[----:B------:R-:W-:Y:S02]  /*1c00*/  ISETP.NE.AND P3, PT, R103, RZ, PT ;  /* 0x000000ff6700720c */ /* 0x000fe40003f65270 */
[----:B------:R-:W-:Y:S01]  /*1c10*/  SHF.L.U32 R6, R8, 0x1f, RZ ;  /* 0x0000001f08067819 */ /* 0x000fe200000006ff */
[----:B------:R-:W-:Y:S01]  /*1c20*/  IMAD R3, R3, 0x1000, R94 ;  /* 0x0000100003037824 */ /* 0x000fe200078e025e */
[----:B------:R-:W-:-:S04]  /*1c30*/  ISETP.NE.AND P2, PT, RZ, UR51, PT ;  /* 0x00000033ff007c0c */ /* 0x000fc8000bf45270 */
[----:B------:R-:W-:Y:S02]  /*1c40*/  LEA R4, R3, UR41, 0x2 ;  /* 0x0000002903047c11 */ /* 0x000fe4000f8e10ff */
[----:B------:R-:W-:-:S03]  /*1c50*/  LEA R3, R0, UR41, 0x3 ;  /* 0x0000002900037c11 */ /* 0x000fc6000f8e18ff */
[C---:B------:R-:W-:Y:S01]  /*1c60*/  VIADD R7, R4.reuse, 0x800 ;  /* 0x0000080004077836 */ /* 0x040fe20000000000 */
[----:B------:R0:W1:Y:S01]  /*1c70*/  SYNCS.PHASECHK.TRANS64.TRYWAIT P1, [R3+URZ], R6 ;  /* 0x00000006030075a7 */ /* 0x000062000802017f */
[----:B------:R-:W-:Y:S01]  /*1c80*/  VIADD R5, R4, 0x890 ;  /* 0x0000089004057836 */ /* 0x000fe20000000000 */
[----:B------:R0:W2:Y:S01]  /*1c90*/  LDS R104, [R4+0x800] ;  /* 0x0008000004687984 */ /* 0x0000a20000000800 */
[----:B------:R-:W-:-:S07]  /*1ca0*/  @P3 VIADD R5, R7, 0x70 ;  /* 0x0000007007053836 */ /* 0x000fce0000000000 */
[----:B------:R-:W-:Y:S05]  /*1cb0*/  WARPSYNC.ALL ;  /* 0x0000000000007948 */ /* 0x000fea0003800000 */
[----:B------:R-:W-:Y:S04]  /*1cc0*/  LDS R105, [R4+0x1000] ;  /* 0x0010000004697984 */ /* 0x000fe80000000800 */
[----:B------:R-:W-:Y:S04]  /*1cd0*/  LDS R108, [R4+0x900] ;  /* 0x00090000046c7984 */ /* 0x000fe80000000800 */
[----:B------:R-:W-:Y:S04]  /*1ce0*/  LDS R109, [R4+0x1100] ;  /* 0x00110000046d7984 */ /* 0x000fe80000000800 */
[----:B------:R-:W-:Y:S04]  /*1cf0*/  LDS R106, [R5] ;  /* 0x00000000056a7984 */ /* 0x000fe80000000800 */
[----:B------:R-:W2:Y:S04]  /*1d00*/  LDS R107, [R5+0x800] ;  /* 0x00080000056b7984 */ /* 0x000ea80000000800 */
[----:B------:R-:W-:Y:S04]  /*1d10*/  LDS R110, [R5+0x100] ;  /* 0x00010000056e7984 */ /* 0x000fe80000000800 */
[----:B------:R-:W3:Y:S01]  /*1d20*/  LDS R111, [R5+0x900] ;  /* 0x00090000056f7984 */ /* 0x000ee20000000800 */
[----:B------:R-:W-:Y:S01]  /*1d30*/  R2UR UR4, R24 ;  /* 0x00000000180472ca */ /* 0x000fe200000e0000 */
[----:B------:R-:W-:Y:S01]  /*1d40*/  UMOV UR7, 0x40000040 ;  /* 0x4000004000077882 */ /* 0x000fe20000000000 */
[----:B--2---:R-:W-:-:S11]  /*1d50*/  WARPGROUP.ARRIVE ;  /* 0x00000000000079c5 */ /* 0x004fd60000000000 */
[----:B------:R-:W-:-:S04]  /*1d60*/  USHF.R.U32.HI UR4, URZ, 0x4, UR4 ;  /* 0x000000043f047899 */ /* 0x000fc80008011604 */
[----:B------:R-:W-:-:S04]  /*1d70*/  ULOP3.LUT UR4, UR4, 0x3fff, URZ, 0xc0, !UPT ;  /* 0x00003fff04047892 */ /* 0x000fc8000f8ec03f */
[----:B------:R-:W-:-:S04]  /*1d80*/  ULOP3.LUT UR4, UR4, 0x10000, URZ, 0xfc, !UPT ;  /* 0x0001000004047892 */ /* 0x000fc8000f8efc3f */
[----:B------:R-:W-:-:S07]  /*1d90*/  ULEA UR5, UR44, UR4, 0xb ;  /* 0x000000042c057291 */ /* 0x000fce000f8e583f */
[----:B------:R-:W-:Y:S02]  /*1da0*/  UMOV UR6, UR5 ;  /* 0x0000000500067c82 */ /* 0x000fe40008000000 */
[----:B------:R-:W-:Y:S01]  /*1db0*/  HGMMA.64x128x8.F32.TF32 R24, R104, gdesc[UR4], RZ, !UPT, gsb0 ;  /* 0x05e0000468187df0 */ /* 0x000fe2000c0028ff */
[----:B------:R-:W-:Y:S01]  /*1dc0*/  UIADD3 UR6, UR5, 0x2, URZ ;  /* 0x0000000205067890 */ /* 0x000fe2000fffe03f */
[----:B------:R-:W-:Y:S01]  /*1dd0*/  UMOV UR7, 0x40000040 ;  /* 0x4000004000077882 */ /* 0x000fe20000000000 */
[----:B------:R-:W-:Y:S02]  /*1de0*/  WARPGROUP.DEPBAR.LE gsb0, 0x0 ;  /* 0x00008000000079c5 */ /* 0x000fe40000010000 */
[----:B---3--:R-:W-:-:S07]  /*1df0*/  WARPGROUP.ARRIVE ;  /* 0x00000000000079c5 */ /* 0x008fce0000000000 */
[----:B------:R-:W-:Y:S01]  /*1e00*/  HGMMA.64x128x8.F32.TF32 R24, R108, gdesc[UR4], R24, gsb0 ;  /* 0x05e000046c187df0 */ /* 0x000fe20008002818 */
[----:B------:R-:W-:Y:S01]  /*1e10*/  UIADD3 UR6, UR5, 0x4, URZ ;  /* 0x0000000405067890 */ /* 0x000fe2000fffe03f */
[----:B------:R-:W-:Y:S01]  /*1e20*/  UMOV UR7, 0x40000040 ;  /* 0x4000004000077882 */ /* 0x000fe20000000000 */
[----:B------:R-:W-:Y:S02]  /*1e30*/  WARPGROUP.DEPBAR.LE gsb0, 0x0 ;  /* 0x00008000000079c5 */ /* 0x000fe40000010000 */
[----:B------:R-:W-:Y:S04]  /*1e40*/  LDS R104, [R4+0xa00] ;  /* 0x000a000004687984 */ /* 0x000fe80000000800 */
[----:B------:R-:W-:Y:S04]  /*1e50*/  LDS R105, [R4+0x1200] ;  /* 0x0012000004697984 */ /* 0x000fe80000000800 */
[----:B------:R-:W-:Y:S04]  /*1e60*/  LDS R106, [R5+0x200] ;  /* 0x00020000056a7984 */ /* 0x000fe80000000800 */
[----:B------:R-:W2:Y:S02]  /*1e70*/  LDS R107, [R5+0xa00] ;  /* 0x000a0000056b7984 */ /* 0x000ea40000000800 */
[----:B--2---:R-:W-:-:S06]  /*1e80*/  WARPGROUP.ARRIVE ;  /* 0x00000000000079c5 */ /* 0x004fcc0000000000 */
        /* <DEDUP_REMOVED lines=45> */
[----:B------:R-:W-:Y:S03]  /*2160*/  HGMMA.64x128x8.F32.TF32 R24, R104, gdesc[UR4], R24, gsb0 ;  /* 0x05e0000468187df0 */ /* 0x000fe60008002818 */
[----:B------:R-:W-:Y:S02]  /*2170*/  WARPGROUP.DEPBAR.LE gsb0, 0x0 ;  /* 0x00008000000079c5 */ /* 0x000fe40000010000 */
[----:B------:R-:W-:Y:S05]  /*2180*/  @!P2 BRA `(.L_x_24) ;  /* 0x0000000c00d0a947 */ /* 0x000fea0003800000 */
[----:B------:R-:W-:Y:S05]  /*2190*/  @!P0 BRA `(.L_x_25) ;  /* 0x0000000000048947 */ /* 0x000fea0003800000 */
[----:B------:R-:W-:Y:S01]  /*21a0*/  BPT.TRAP 0x1 ;  /* 0x000000040000795c */ /* 0x000fe20000300000 */
.L_x_25:
[----:B------:R-:W-:-:S04]  /*21b0*/  IMAD.SHL.U32 R7, R0, 0x1000, RZ ;  /* 0x0000100000077824 */ /* 0x000fc800078e00ff */
[----:B0-----:R-:W-:-:S05]  /*21c0*/  IMAD.IADD R4, R94, 0x1, R7 ;  /* 0x000000015e047824 */ /* 0x001fca00078e0207 */
[----:B------:R-:W-:-:S05]  /*21d0*/  LEA R4, R4, UR41, 0x2 ;  /* 0x0000002904047c11 */ /* 0x000fca000f8e10ff */
[C---:B------:R-:W-:Y:S02]  /*21e0*/  VIADD R9, R4.reuse, 0x800 ;  /* 0x0000080004097836 */ /* 0x040fe40000000000 */
[----:B------:R-:W-:Y:S02]  /*21f0*/  VIADD R5, R4, 0x890 ;  /* 0x0000089004057836 */ /* 0x000fe40000000000 */
[----:B------:R-:W-:Y:S01]  /*2200*/  @P3 VIADD R5, R9, 0x70 ;  /* 0x0000007009053836 */ /* 0x000fe20000000000 */
[----:B-1----:R-:W-:Y:S06]  /*2210*/  @P1 BRA `(.L_x_26) ;  /* 0x0000000000081947 */ /* 0x002fec0003800000 */
[----:B------:R-:W0:Y:S02]  /*2220*/  SYNCS.PHASECHK.TRANS64.TRYWAIT P1, [R3+URZ], R6 ;  /* 0x00000006030075a7 */ /* 0x000e24000802017f */
[----:B0-----:R-:W-:Y:S05]  /*2230*/  @!P1 BRA `(.L_x_27) ;  /* 0x0000006000809947 */ /* 0x001fea0003800000 */
.L_x_26:
[----:B0-----:R-:W0:Y:S01]  /*2240*/  LDC R3, c[0x0][0x28c] ;  /* 0x0000a300ff037b82 */ /* 0x001e220000000800 */
[----:B------:R1:W2:Y:S01]  /*2250*/  LDS R108, [R4+0x800] ;  /* 0x00080000046c7984 */ /* 0x0002a20000000800 */
[----:B------:R-:W-:-:S03]  /*2260*/  UMOV UR5, UR44 ;  /* 0x0000002c00057c82 */ /* 0x000fc60008000000 */
[----:B------:R1:W3:Y:S04]  /*2270*/  LDS R109, [R4+0x1000] ;  /* 0x00100000046d7984 */ /* 0x0002e80000000800 */
[----:B------:R1:W4:Y:S04]  /*2280*/  LDS R110, [R5] ;  /* 0x00000000056e7984 */ /* 0x0003280000000800 */
[----:B------:R1:W1:Y:S01]  /*2290*/  LDS R111, [R5+0x800] ;  /* 0x00080000056f7984 */ /* 0x0002620000000800 */
[----:B0-----:R-:W-:-:S13]  /*22a0*/  ISETP.GE.AND P1, PT, R3, 0x81, PT ;  /* 0x000000810300780c */ /* 0x001fda0003f26270 */
[----:B-1234-:R-:W-:Y:S05]  /*22b0*/  @!P1 BRA `(.L_x_28) ;  /* 0x0000000400f49947 */ /* 0x01efea0003800000 */
[----:B------:R-:W-:Y:S01]  /*22c0*/  R2UR UR9, R0 ;  /* 0x00000000000972ca */ /* 0x000fe200000e0000 */
[----:B------:R-:W-:Y:S01]  /*22d0*/  IMAD.U32 R3, RZ, RZ, UR51 ;  /* 0x00000033ff037e24 */ /* 0x000fe2000f8e00ff */
[----:B------:R-:W-:-:S13]  /*22e0*/  UMOV UR5, UR44 ;  /* 0x0000002c00057c82 */ /* 0x000fda0008000000 */
.L_x_36:
[----:B------:R-:W-:-:S04]  /*22f0*/  UIADD3 UR6, UR9, 0x1, URZ ;  /* 0x0000000109067890 */ /* 0x000fc8000fffe03f */
[----:B------:R-:W-:-:S04]  /*2300*/  UISETP.NE.AND UP0, UPT, UR6, 0x4, UPT ;  /* 0x000000040600788c */ /* 0x000fc8000bf05270 */
[----:B------:R-:W-:Y:S02]  /*2310*/  USEL UR7, URZ, 0x1, UP0 ;  /* 0x000000013f077887 */ /* 0x000fe40008000000 */
[----:B------:R-:W-:-:S04]  /*2320*/  USEL UR6, UR6, URZ, UP0 ;  /* 0x0000003f06067287 */ /* 0x000fc80008000000 */
[----:B------:R-:W-:Y:S02]  /*2330*/  LOP3.LUT R8, R8, UR7, RZ, 0x3c, !PT ;  /* 0x0000000708087c12 */ /* 0x000fe4000f8e3cff */
[----:B------:R-:W-:Y:S01]  /*2340*/  IMAD.U32 R0, RZ, RZ, UR6 ;  /* 0x00000006ff007e24 */ /* 0x000fe2000f8e00ff */
[----:B0-----:R-:W-:Y:S06]  /*2350*/  @!P0 BRA `(.L_x_29) ;  /* 0x0000000000048947 */ /* 0x001fec0003800000 */
[----:B------:R-:W-:Y:S01]  /*2360*/  BPT.TRAP 0x1 ;  /* 0x000000040000795c */ /* 0x000fe20000300000 */
.L_x_29:
[----:B------:R-:W-:Y:S01]  /*2370*/  LEA R6, R0, UR41, 0x3 ;  /* 0x0000002900067c11 */ /* 0x000fe2000f8e18ff */
[----:B------:R-:W-:Y:S01]  /*2380*/  ULEA UR8, UR9, UR4, 0xb ;  /* 0x0000000409087291 */ /* 0x000fe2000f8e583f */
[----:B------:R-:W-:Y:S01]  /*2390*/  SHF.L.U32 R9, R8, 0x1f, RZ ;  /* 0x0000001f08097819 */ /* 0x000fe200000006ff */
[----:B------:R-:W-:Y:S01]  /*23a0*/  UMOV UR7, 0x40000040 ;  /* 0x4000004000077882 */ /* 0x000fe20000000000 */
[----:B------:R-:W-:Y:S01]  /*23b0*/  IMAD.U32 R5, RZ, RZ, UR9 ;  /* 0x00000009ff057e24 */ /* 0x000fe2000f8e00ff */
[----:B------:R-:W-:Y:S01]  /*23c0*/  ISETP.NE.AND P3, PT, R103, RZ, PT ;  /* 0x000000ff6700720c */ /* 0x000fe20003f65270 */
[----:B------:R0:W1:Y:S01]  /*23d0*/  SYNCS.PHASECHK.TRANS64.TRYWAIT P1, [R6+URZ], R9 ;  /* 0x00000009060075a7 */ /* 0x000062000802017f */
[----:B------:R-:W-:Y:S01]  /*23e0*/  WARPGROUP.ARRIVE ;  /* 0x00000000000079c5 */ /* 0x000fe20000000000 */
[----:B------:R-:W-:Y:S01]  /*23f0*/  UMOV UR6, UR8 ;  /* 0x0000000800067c82 */ /* 0x000fe20008000000 */
[----:B------:R-:W-:-:S04]  /*2400*/  IMAD R4, R5, 0x1000, R94 ;  /* 0x0000100005047824 */ /* 0x000fc800078e025e */
[----:B------:R-:W-:Y:S01]  /*2410*/  HGMMA.64x128x8.F32.TF32 R24, R108, gdesc[UR4], R24, gsb0 ;  /* 0x05e000046c187df0 */ /* 0x000fe20008002818 */
[----:B------:R-:W-:Y:S01]  /*2420*/  LEA R7, R4, UR41, 0x2 ;  /* 0x0000002904077c11 */ /* 0x000fe2000f8e10ff */
[----:B------:R-:W-:Y:S01]  /*2430*/  UIADD3 UR6, UR8, 0x2, URZ ;  /* 0x0000000208067890 */ /* 0x000fe2000fffe03f */
[----:B------:R-:W-:-:S03]  /*2440*/  UMOV UR7, 0x40000040 ;  /* 0x4000004000077882 */ /* 0x000fc60000000000 */
[C---:B------:R-:W-:Y:S02]  /*2450*/  VIADD R4, R7.reuse, 0x900 ;  /* 0x0000090007047836 */ /* 0x040fe40000000000 */
[----:B------:R-:W-:Y:S02]  /*2460*/  VIADD R5, R7, 0x990 ;  /* 0x0000099007057836 */ /* 0x000fe40000000000 */
[----:B------:R-:W-:Y:S01]  /*2470*/  @P3 VIADD R5, R4, 0x70 ;  /* 0x0000007004053836 */ /* 0x000fe20000000000 */
[----:B------:R-:W-:Y:S02]  /*2480*/  WARPGROUP.DEPBAR.LE gsb0, 0x0 ;  /* 0x00008000000079c5 */ /* 0x000fe40000010000 */
[----:B------:R-:W-:Y:S04]  /*2490*/  LDS R104, [R7+0x900] ;  /* 0x0009000007687984 */ /* 0x000fe80000000800 */
[----:B------:R-:W-:Y:S04]  /*24a0*/  LDS R105, [R7+0x1100] ;  /* 0x0011000007697984 */ /* 0x000fe80000000800 */
[----:B------:R-:W-:Y:S04]  /*24b0*/  LDS R106, [R5] ;  /* 0x00000000056a7984 */ /* 0x000fe80000000800 */
[----:B------:R-:W2:Y:S02]  /*24c0*/  LDS R107, [R5+0x800] ;  /* 0x00080000056b7984 */ /* 0x000ea40000000800 */
[----:B--2---:R-:W-:-:S06]  /*24d0*/  WARPGROUP.ARRIVE ;  /* 0x00000000000079c5 */ /* 0x004fcc0000000000 */
[----:B------:R-:W-:Y:S03]  /*24e0*/  HGMMA.64x128x8.F32.TF32 R24, R104, gdesc[UR4], R24, gsb0 ;  /* 0x05e0000468187df0 */ /* 0x000fe60008002818 */
[----:B------:R-:W-:Y:S02]  /*24f0*/  WARPGROUP.DEPBAR.LE gsb0, 0x0 ;  /* 0x00008000000079c5 */ /* 0x000fe40000010000 */
[----:B------:R0:W2:Y:S04]  /*2500*/  LDS R104, [R7+0xa00] ;  /* 0x000a000007687984 */ /* 0x0000a80000000800 */
[----:B------:R0:W3:Y:S04]  /*2510*/  LDS R105, [R7+0x1200] ;  /* 0x0012000007697984 */ /* 0x0000e80000000800 */
[----:B------:R0:W4:Y:S04]  /*2520*/  LDS R106, [R5+0x100] ;  /* 0x00010000056a7984 */ /* 0x0001280000000800 */
[----:B------:R0:W0:Y:S01]  /*2530*/  LDS R107, [R5+0x900] ;  /* 0x00090000056b7984 */ /* 0x0000220000000800 */
[----:B-1----:R-:W-:Y:S05]  /*2540*/  @!P0 BRA `(.L_x_30) ;  /* 0x0000000000048947 */ /* 0x002fea0003800000 */
[----:B------:R-:W-:Y:S01]  /*2550*/  BPT.TRAP 0x1 ;  /* 0x000000040000795c */ /* 0x000fe20000300000 */
.L_x_30:
[----:B------:R-:W-:Y:S02]  /*2560*/  UISETP.GT.U32.AND UP0, UPT, UR39, 0x1, UPT ;  /* 0x000000012700788c */ /* 0x000fe4000bf04070 */
[----:B------:R-:W-:-:S04]  /*2570*/  ULEA UR6, UR5, UR41, 0x3 ;  /* 0x0000002905067291 */ /* 0x000fc8000f8e183f */
[----:B------:R-:W-:Y:S01]  /*2580*/  UIADD3 UR6, UR6, 0x20, URZ ;  /* 0x0000002006067890 */ /* 0x000fe2000fffe03f */
[----:B------:R-:W-:-:S03]  /*2590*/  PLOP3.LUT P2, PT, PT, PT, UP0, 0x80, 0x0 ;  /* 0x000000000000781c */ /* 0x000fc60003f4f008 */
[----:B------:R-:W-:-:S09]  /*25a0*/  UPRMT UR6, URZ, 0x654, UR6 ;  /* 0x000006543f067896 */ /* 0x000fd20008000006 */
[----:B------:R-:W-:Y:S01]  /*25b0*/  SYNCS.ARRIVE.TRANS64.RED.A1T0 RZ, [UR6], RZ ;  /* 0x000000ffffff79a7 */ /* 0x000fe20008100406 */
[----:B------:R-:W-:Y:S05]  /*25c0*/  @P2 BRA `(.L_x_31) ;  /* 0x0000000000042947 */ /* 0x000fea0003800000 */
[----:B------:R-:W-:Y:S01]  /*25d0*/  BPT.TRAP 0x1 ;  /* 0x000000040000795c */ /* 0x000fe20000300000 */
.L_x_31:
[----:B------:R-:W-:Y:S01]  /*25e0*/  UIADD3 UR6, UR8, 0x4, URZ ;  /* 0x0000000408067890 */ /* 0x000fe2000fffe03f */
[----:B0-234-:R-:W-:Y:S01]  /*25f0*/  WARPGROUP.ARRIVE ;  /* 0x00000000000079c5 */ /* 0x01dfe20000000000 */
[----:B------:R-:W-:Y:S01]  /*2600*/  UMOV UR7, 0x40000040 ;  /* 0x4000004000077882 */ /* 0x000fe20000000000 */
[----:B------:R-:W-:-:S04]  /*2610*/  UIADD3 UR5, UR5, 0x1, URZ ;  /* 0x0000000105057890 */ /* 0x000fc8000fffe03f */
[----:B------:R-:W-:-:S05]  /*2620*/  UISETP.NE.AND UP0, UPT, UR5, 0x4, UPT ;  /* 0x000000040500788c */ /* 0x000fca000bf05270 */
[----:B------:R-:W-:Y:S01]  /*2630*/  HGMMA.64x128x8.F32.TF32 R24, R104, gdesc[UR4], R24, gsb0 ;  /* 0x05e0000468187df0 */ /* 0x000fe20008002818 */
[----:B------:R-:W-:Y:S01]  /*2640*/  UIADD3 UR6, UR8, 0x6, URZ ;  /* 0x0000000608067890 */ /* 0x000fe2000fffe03f */
[----:B------:R-:W-:Y:S01]  /*2650*/  UMOV UR7, 0x40000040 ;  /* 0x4000004000077882 */ /* 0x000fe20000000000 */
[----:B------:R-:W-:Y:S01]  /*2660*/  USEL UR5, UR5, URZ, UP0 ;  /* 0x0000003f05057287 */ /* 0x000fe20008000000 */
[----:B------:R-:W-:Y:S02]  /*2670*/  WARPGROUP.DEPBAR.LE gsb0, 0x0 ;  /* 0x00008000000079c5 */ /* 0x000fe40000010000 */
[----:B------:R-:W-:Y:S04]  /*2680*/  LDS R104, [R7+0xb00] ;  /* 0x000b000007687984 */ /* 0x000fe80000000800 */
[----:B------:R-:W-:Y:S04]  /*2690*/  LDS R105, [R7+0x1300] ;  /* 0x0013000007697984 */ /* 0x000fe80000000800 */
[----:B------:R-:W-:Y:S04]  /*26a0*/  LDS R106, [R5+0x200] ;  /* 0x00020000056a7984 */ /* 0x000fe80000000800 */
[----:B------:R-:W0:Y:S02]  /*26b0*/  LDS R107, [R5+0xa00] ;  /* 0x000a0000056b7984 */ /* 0x000e240000000800 */
[----:B0-----:R-:W-:-:S06]  /*26c0*/  WARPGROUP.ARRIVE ;  /* 0x00000000000079c5 */ /* 0x001fcc0000000000 */
[----:B------:R-:W-:Y:S01]  /*26d0*/  HGMMA.64x128x8.F32.TF32 R24, R104, gdesc[UR4], R24, gsb0 ;  /* 0x05e0000468187df0 */ /* 0x000fe20008002818 */
[----:B------:R-:W-:Y:S01]  /*26e0*/  UIADD3 UR6, UR8, 0x400, URZ ;  /* 0x0000040008067890 */ /* 0x000fe2000fffe03f */
[----:B------:R-:W-:Y:S01]  /*26f0*/  UMOV UR7, 0x40000040 ;  /* 0x4000004000077882 */ /* 0x000fe20000000000 */
        /* <DEDUP_REMOVED lines=24> */
[----:B------:R-:W-:Y:S03]  /*2880*/  HGMMA.64x128x8.F32.TF32 R24, R104, gdesc[UR4], R24, gsb0 ;  /* 0x05e0000468187df0 */ /* 0x000fe60008002818 */
[----:B------:R-:W-:Y:S02]  /*2890*/  WARPGROUP.DEPBAR.LE gsb0, 0x0 ;  /* 0x00008000000079c5 */ /* 0x000fe40000010000 */
[----:B------:R0:W1:Y:S04]  /*28a0*/  LDS R104, [R7+0xf00] ;  /* 0x000f000007687984 */ /* 0x0000680000000800 */
[----:B------:R0:W2:Y:S04]  /*28b0*/  LDS R105, [R7+0x1700] ;  /* 0x0017000007697984 */ /* 0x0000a80000000800 */
[----:B------:R0:W3:Y:S04]  /*28c0*/  LDS R106, [R5+0x600] ;  /* 0x00060000056a7984 */ /* 0x0000e80000000800 */
[----:B------:R0:W4:Y:S01]  /*28d0*/  LDS R107, [R5+0xe00] ;  /* 0x000e0000056b7984 */ /* 0x0001220000000800 */
[----:B------:R-:W-:Y:S05]  /*28e0*/  @!P0 BRA `(.L_x_32) ;  /* 0x0000000000048947 */ /* 0x000fea0003800000 */
[----:B------:R-:W-:Y:S01]  /*28f0*/  BPT.TRAP 0x1 ;  /* 0x000000040000795c */ /* 0x000fe20000300000 */
.L_x_32:
[----:B0-----:R-:W-:Y:S01]  /*2900*/  IMAD.SHL.U32 R7, R0, 0x1000, RZ ;  /* 0x0000100000077824 */ /* 0x001fe200078e00ff */
[----:B------:R-:W-:Y:S03]  /*2910*/  BSSY B0, `(.L_x_33) ;  /* 0x0000009000007945 */ /* 0x000fe60003800000 */
[----:B------:R-:W-:-:S05]  /*2920*/  IMAD.IADD R4, R94, 0x1, R7 ;  /* 0x000000015e047824 */ /* 0x000fca00078e0207 */
[----:B------:R-:W-:-:S05]  /*2930*/  LEA R5, R4, UR41, 0x2 ;  /* 0x0000002904057c11 */ /* 0x000fca000f8e10ff */
[C---:B------:R-:W-:Y:S02]  /*2940*/  VIADD R10, R5.reuse, 0x800 ;  /* 0x00000800050a7836 */ /* 0x040fe40000000000 */
[----:B------:R-:W-:Y:S02]  /*2950*/  VIADD R4, R5, 0x890 ;  /* 0x0000089005047836 */ /* 0x000fe40000000000 */
[----:B------:R-:W-:Y:S01]  /*2960*/  @P3 VIADD R4, R10, 0x70 ;  /* 0x000000700a043836 */ /* 0x000fe20000000000 */
[----:B------:R-:W-:Y:S06]  /*2970*/  @P1 BRA `(.L_x_34) ;  /* 0x0000000000081947 */ /* 0x000fec0003800000 */
[----:B------:R-:W0:Y:S02]  /*2980*/  SYNCS.PHASECHK.TRANS64.TRYWAIT P1, [R6+URZ], R9 ;  /* 0x00000009060075a7 */ /* 0x000e24000802017f */
[----:B0-----:R-:W-:Y:S05]  /*2990*/  @!P1 BRA `(.L_x_35) ;  /* 0x0000005800bc9947 */ /* 0x001fea0003800000 */
.L_x_34:
[----:B------:R-:W-:Y:S05]  /*29a0*/  BSYNC B0 ;  /* 0x0000000000007941 */ /* 0x000fea0003800000 */
.L_x_33:
[----:B------:R0:W0:Y:S01]  /*29b0*/  LDS R108, [R5+0x800] ;  /* 0x00080000056c7984 */ /* 0x0000220000000800 */
[----:B------:R-:W-:Y:S05]  /*29c0*/  WARPSYNC.ALL ;  /* 0x0000000000007948 */ /* 0x000fea0003800000 */
[----:B------:R0:W0:Y:S04]  /*29d0*/  LDS R109, [R5+0x1000] ;  /* 0x00100000056d7984 */ /* 0x0000280000000800 */
[----:B------:R0:W0:Y:S04]  /*29e0*/  LDS R110, [R4] ;  /* 0x00000000046e7984 */ /* 0x0000280000000800 */
[----:B------:R0:W0:Y:S01]  /*29f0*/  LDS R111, [R4+0x800] ;  /* 0x00080000046f7984 */ /* 0x0000220000000800 */
[----:B------:R-:W-:Y:S01]  /*2a00*/  UIADD3 UR6, UR8, 0x406, URZ ;  /* 0x0000040608067890 */ /* 0x000fe2000fffe03f */
[----:B-1234-:R-:W-:Y:S01]  /*2a10*/  WARPGROUP.ARRIVE ;  /* 0x00000000000079c5 */ /* 0x01efe20000000000 */
[----:B------:R-:W-:Y:S01]  /*2a20*/  UMOV UR7, 0x40000040 ;  /* 0x4000004000077882 */ /* 0x000fe20000000000 */
[C---:B------:R-:W-:Y:S01]  /*2a30*/  ISETP.GT.AND P1, PT, R3.reuse, 0x2, PT ;  /* 0x000000020300780c */ /* 0x040fe20003f24270 */
[----:B------:R-:W-:Y:S01]  /*2a40*/  VIADD R3, R3, 0xffffffff ;  /* 0xffffffff03037836 */ /* 0x000fe20000000000 */
[----:B------:R-:W-:-:S04]  /*2a50*/  R2UR UR9, R0 ;  /* 0x00000000000972ca */ /* 0x000fc800000e0000 */
[----:B------:R-:W-:Y:S03]  /*2a60*/  HGMMA.64x128x8.F32.TF32 R24, R104, gdesc[UR4], R24, gsb0 ;  /* 0x05e0000468187df0 */ /* 0x000fe60008002818 */
[----:B------:R-:W-:-:S04]  /*2a70*/  WARPGROUP.DEPBAR.LE gsb0, 0x0 ;  /* 0x00008000000079c5 */ /* 0x000fc80000010000 */
[----:B------:R-:W-:Y:S05]  /*2a80*/  @P1 BRA `(.L_x_36) ;  /* 0xfffffff800181947 */ /* 0x000fea000383ffff */
.L_x_28:
[----:B0-----:R-:W-:Y:S01]  /*2a90*/  IMAD.MOV.U32 R5, RZ, RZ, 0x40000040 ;  /* 0x40000040ff057424 */ /* 0x001fe200078e00ff */
[----:B------:R-:W-:Y:S01]  /*2aa0*/  LEA R4, R0, UR4, 0xb ;  /* 0x0000000400047c11 */ /* 0x000fe2000f8e58ff */
[----:B------:R-:W-:Y:S01]  /*2ab0*/  WARPGROUP.ARRIVE ;  /* 0x00000000000079c5 */ /* 0x000fe20000000000 */
[----:B------:R-:W-:Y:S01]  /*2ac0*/  IMAD.IADD R7, R94, 0x1, R7 ;  /* 0x000000015e077824 */ /* 0x000fe200078e0207 */
[----:B------:R-:W-:Y:S02]  /*2ad0*/  ISETP.NE.AND P1, PT, R103, RZ, PT ;  /* 0x000000ff6700720c */ /* 0x000fe40003f25270 */
[----:B------:R-:W-:Y:S02]  /*2ae0*/  R2UR UR6, R4 ;  /* 0x00000000040672ca */ /* 0x000fe400000e0000 */
[----:B------:R-:W-:Y:S02]  /*2af0*/  R2UR UR7, R5 ;  /* 0x00000000050772ca */ /* 0x000fe400000e0000 */
[----:B------:R-:W-:Y:S01]  /*2b00*/  LEA R3, R7, UR41, 0x2 ;  /* 0x0000002907037c11 */ /* 0x000fe2000f8e10ff */
[----:B------:R-:W-:-:S04]  /*2b10*/  IMAD.MOV.U32 R7, RZ, RZ, 0x40000040 ;  /* 0x40000040ff077424 */ /* 0x000fc800078e00ff */
[C---:B------:R-:W-:Y:S02]  /*2b20*/  VIADD R6, R3.reuse, 0x900 ;  /* 0x0000090003067836 */ /* 0x040fe40000000000 */
[----:B------:R-:W-:Y:S02]  /*2b30*/  VIADD R0, R3, 0x990 ;  /* 0x0000099003007836 */ /* 0x000fe40000000000 */
[----:B------:R-:W-:Y:S02]  /*2b40*/  @P1 VIADD R0, R6, 0x70 ;  /* 0x0000007006001836 */ /* 0x000fe40000000000 */
[----:B------:R-:W-:Y:S01]  /*2b50*/  HGMMA.64x128x8.F32.TF32 R24, R108, gdesc[UR4], R24, gsb0 ;  /* 0x05e000046c187df0 */ /* 0x000fe20008002818 */
[----:B------:R-:W-:Y:S01]  /*2b60*/  VIADD R6, R4, 0x2 ;  /* 0x0000000204067836 */ /* 0x000fe20000000000 */
[----:B------:R-:W-:-:S04]  /*2b70*/  R2UR UR7, R7 ;  /* 0x00000000070772ca */ /* 0x000fc800000e0000 */
[----:B------:R-:W-:Y:S01]  /*2b80*/  R2UR UR6, R6 ;  /* 0x00000000060672ca */ /* 0x000fe200000e0000 */
[----:B------:R-:W-:Y:S02]  /*2b90*/  WARPGROUP.DEPBAR.LE gsb0, 0x0 ;  /* 0x00008000000079c5 */ /* 0x000fe40000010000 */
[----:B------:R-:W-:Y:S04]  /*2ba0*/  LDS R104, [R3+0x900] ;  /* 0x0009000003687984 */ /* 0x000fe80000000800 */
[----:B------:R-:W-:Y:S04]  /*2bb0*/  LDS R105, [R3+0x1100] ;  /* 0x0011000003697984 */ /* 0x000fe80000000800 */
[----:B------:R-:W-:Y:S04]  /*2bc0*/  LDS R106, [R0] ;  /* 0x00000000006a7984 */ /* 0x000fe80000000800 */
        /* <DEDUP_REMOVED lines=10> */
.L_x_37:
        /* <DEDUP_REMOVED lines=8> */
.L_x_38:
[----:B------:R-:W-:Y:S01]  /*2cf0*/  VIADD R6, R4, 0x4 ;  /* 0x0000000404067836 */ /* 0x000fe20000000000 */
[----:B-1234-:R-:W-:Y:S01]  /*2d00*/  WARPGROUP.ARRIVE ;  /* 0x00000000000079c5 */ /* 0x01efe20000000000 */
[----:B------:R-:W-:Y:S02]  /*2d10*/  IMAD.MOV.U32 R7, RZ, RZ, 0x40000040 ;  /* 0x40000040ff077424 */ /* 0x000fe400078e00ff */
[----:B------:R-:W-:Y:S01]  /*2d20*/  IMAD.MOV.U32 R5, RZ, RZ, 0x40000040 ;  /* 0x40000040ff057424 */ /* 0x000fe200078e00ff */
[----:B------:R-:W-:Y:S01]  /*2d30*/  R2UR UR6, R6 ;  /* 0x00000000060672ca */ /* 0x000fe200000e0000 */
[----:B------:R-:W-:Y:S01]  /*2d40*/  VIADD R6, R4, 0x6 ;  /* 0x0000000604067836 */ /* 0x000fe20000000000 */
[----:B------:R-:W-:Y:S01]  /*2d50*/  R2UR UR7, R7 ;  /* 0x00000000070772ca */ /* 0x000fe200000e0000 */
[----:B------:R-:W-:-:S12]  /*2d60*/  IMAD.MOV.U32 R7, RZ, RZ, 0x40000040 ;  /* 0x40000040ff077424 */ /* 0x000fd800078e00ff */
[----:B------:R-:W-:Y:S01]  /*2d70*/  HGMMA.64x128x8.F32.TF32 R24, R104, gdesc[UR4], R24, gsb0 ;  /* 0x05e0000468187df0 */ /* 0x000fe20008002818 */
[----:B------:R-:W-:Y:S01]  /*2d80*/  R2UR UR6, R6 ;  /* 0x00000000060672ca */ /* 0x000fe200000e0000 */
[----:B------:R-:W-:Y:S01]  /*2d90*/  VIADD R6, R4, 0x400 ;  /* 0x0000040004067836 */ /* 0x000fe20000000000 */
[----:B------:R-:W-:Y:S01]  /*2da0*/  R2UR UR7, R7 ;  /* 0x00000000070772ca */ /* 0x000fe200000e0000 */
[----:B------:R-:W-:Y:S01]  /*2db0*/  IMAD.MOV.U32 R7, RZ, RZ, 0x40000040 ;  /* 0x40000040ff077424 */ /* 0x000fe200078e00ff */
[----:B------:R-:W-:Y:S02]  /*2dc0*/  WARPGROUP.DEPBAR.LE gsb0, 0x0 ;  /* 0x00008000000079c5 */ /* 0x000fe40000010000 */
[----:B------:R-:W-:Y:S04]  /*2dd0*/  LDS R104, [R3+0xb00] ;  /* 0x000b000003687984 */ /* 0x000fe80000000800 */
[----:B------:R-:W-:Y:S04]  /*2de0*/  LDS R105, [R3+0x1300] ;  /* 0x0013000003697984 */ /* 0x000fe80000000800 */
[----:B------:R-:W-:Y:S04]  /*2df0*/  LDS R106, [R0+0x200] ;  /* 0x00020000006a7984 */ /* 0x000fe80000000800 */
[----:B------:R-:W1:Y:S02]  /*2e00*/  LDS R107, [R0+0xa00] ;  /* 0x000a0000006b7984 */ /* 0x000e640000000800 */
[----:B-1----:R-:W-:-:S06]  /*2e10*/  WARPGROUP.ARRIVE ;  /* 0x00000000000079c5 */ /* 0x002fcc0000000000 */
        /* <DEDUP_REMOVED lines=13> */
[C---:B------:R-:W-:Y:S01]  /*2ef0*/  VIADD R6, R4.reuse, 0x404 ;  /* 0x0000040404067836 */ /* 0x040fe20000000000 */
[----:B------:R-:W-:Y:S01]  /*2f00*/  R2UR UR7, R7 ;  /* 0x00000000070772ca */ /* 0x000fe200000e0000 */
[----:B------:R-:W-:Y:S02]  /*2f10*/  IMAD.MOV.U32 R7, RZ, RZ, 0x40000040 ;  /* 0x40000040ff077424 */ /* 0x000fe400078e00ff */
[----:B------:R-:W-:Y:S01]  /*2f20*/  VIADD R4, R4, 0x406 ;  /* 0x0000040604047836 */ /* 0x000fe20000000000 */
[----:B------:R-:W-:Y:S02]  /*2f30*/  WARPGROUP.DEPBAR.LE gsb0, 0x0 ;  /* 0x00008000000079c5 */ /* 0x000fe40000010000 */
[----:B------:R-:W-:Y:S04]  /*2f40*/  LDS R104, [R3+0xd00] ;  /* 0x000d000003687984 */ /* 0x000fe80000000800 */
[----:B------:R-:W-:Y:S04]  /*2f50*/  LDS R105, [R3+0x1500] ;  /* 0x0015000003697984 */ /* 0x000fe80000000800 */
[----:B------:R-:W-:Y:S04]  /*2f60*/  LDS R106, [R0+0x400] ;  /* 0x00040000006a7984 */ /* 0x000fe80000000800 */
[----:B------:R-:W1:Y:S02]  /*2f70*/  LDS R107, [R0+0xc00] ;  /* 0x000c0000006b7984 */ /* 0x000e640000000800 */
[----:B-1----:R-:W-:-:S06]  /*2f80*/  WARPGROUP.ARRIVE ;  /* 0x00000000000079c5 */ /* 0x002fcc0000000000 */
[----:B------:R-:W-:Y:S01]  /*2f90*/  HGMMA.64x128x8.F32.TF32 R24, R104, gdesc[UR4], R24, gsb0 ;  /* 0x05e0000468187df0 */ /* 0x000fe20008002818 */
[----:B------:R-:W-:Y:S02]  /*2fa0*/  R2UR UR6, R6 ;  /* 0x00000000060672ca */ /* 0x000fe400000e0000 */
[----:B------:R-:W-:Y:S01]  /*2fb0*/  R2UR UR7, R7 ;  /* 0x00000000070772ca */ /* 0x000fe200000e0000 */
        /* <DEDUP_REMOVED lines=15> */
[----:B------:R-:W-:Y:S03]  /*30b0*/  HGMMA.64x128x8.F32.TF32 R24, R104, gdesc[UR4], R24, gsb0 ;  /* 0x05e0000468187df0 */ /* 0x000fe60008002818 */
[----:B------:R-:W-:Y:S02]  /*30c0*/  WARPGROUP.DEPBAR.LE gsb0, 0x0 ;  /* 0x00008000000079c5 */ /* 0x000fe40000010000 */
.L_x_24:
[----:B------:R2:W-:Y:S01]  /*30d0*/  SYNCS.ARRIVE.TRANS64.A1T0 RZ, [R102+UR53], RZ ;  /* 0x000000ff66ff79a7 */ /* 0x0005e20008100035 */
[----:B------:R-:W-:Y:S05]  /*30e0*/  @!P0 BRA `(.L_x_39) ;  /* 0x0000000000048947 */ /* 0x000fea0003800000 */
[----:B------:R-:W-:Y:S01]  /*30f0*/  BPT.TRAP 0x1 ;  /* 0x000000040000795c */ /* 0x000fe20000300000 */
.L_x_39:
[----:B------:R-:W-:Y:S02]  /*3100*/  UIADD3 UR4, UR50, UR44, URZ ;  /* 0x0000002c32047290 */ /* 0x000fe4000fffe03f */
[----:B------:R-:W-:Y:S02]  /*3110*/  UISETP.GT.U32.AND UP0, UPT, UR39, 0x1, UPT ;  /* 0x000000012700788c */ /* 0x000fe4000bf04070 */
[----:B------:R-:W-:-:S04]  /*3120*/  USHF.L.U32 UR4, UR4, 0x3, URZ ;  /* 0x0000000304047899 */ /* 0x000fc8000800063f */
[----:B------:R-:W-:Y:S01]  /*3130*/  ULOP3.LUT UR4, UR4, 0x18, URZ, 0xc0, !UPT ;  /* 0x0000001804047892 */ /* 0x000fe2000f8ec03f */
[----:B------:R-:W-:-:S03]  /*3140*/  PLOP3.LUT P0, PT, PT, PT, UP0, 0x80, 0x0 ;  /* 0x000000000000781c */ /* 0x000fc60003f0f008 */
[----:B------:R-:W-:-:S04]  /*3150*/  UIADD3 UR4, UR41, 0x20, UR4 ;  /* 0x0000002029047890 */ /* 0x000fc8000fffe004 */
[----:B------:R-:W-:-:S09]  /*3160*/  UPRMT UR4, URZ, 0x654, UR4 ;  /* 0x000006543f047896 */ /* 0x000fd20008000004 */
[----:B------:R-:W-:Y:S01]  /*3170*/  SYNCS.ARRIVE.TRANS64.RED.A1T0 RZ, [UR4], RZ ;  /* 0x000000ffffff79a7 */ /* 0x000fe20008100404 */
[----:B------:R-:W-:Y:S05]  /*3180*/  @P0 BRA `(.L_x_40) ;  /* 0x0000000000040947 */ /* 0x000fea0003800000 */
[----:B------:R-:W-:Y:S01]  /*3190*/  BPT.TRAP 0x1 ;  /* 0x000000040000795c */ /* 0x000fe20000300000 */
.L_x_40:
[----:B0-----:R-:W-:Y:S02]  /*31a0*/  SHF.L.U32 R3, R101, 0x1f, RZ ;  /* 0x0000001f65037819 */ /* 0x001fe400000006ff */
[----:B------:R-:W-:Y:S02]  /*31b0*/  SHF.R.S32.HI R13, RZ, 0x1f, R19 ;  /* 0x0000001fff0d7819 */ /* 0x000fe40000011413 */
[----:B------:R-:W0:Y:S02]  /*31c0*/  SYNCS.PHASECHK.TRANS64.TRYWAIT P0, [R98+URZ+0x8], R3 ;  /* 0x00000803620075a7 */ /* 0x000e24000800017f */
[----:B0-----:R-:W-:Y:S05]  /*31d0*/  @!P0 BRA `(.L_x_41) ;  /* 0x0000005000c08947 */ /* 0x001fea0003800000 */
.L_x_199:
[----:B------:R-:W-:Y:S01]  /*31e0*/  IMAD.SHL.U32 R5, R18, 0x40, RZ ;  /* 0x0000004012057824 */ /* 0x000fe200078e00ff */
[----:B------:R-:W-:Y:S01]  /*31f0*/  ULDC UR6, c[0x0][0x284] ;  /* 0x0000a10000067ab9 */ /* 0x000fe20000000800 */
[----:B------:R-:W-:Y:S01]  /*3200*/  IMAD.SHL.U32 R10, R2, 0x80, RZ ;  /* 0x00000080020a7824 */ /* 0x000fe200078e00ff */
[----:B------:R-:W-:Y:S01]  /*3210*/  ULDC.64 UR4, c[0x0][0x5d0] ;  /* 0x0001740000047ab9 */ /* 0x000fe20000000a00 */
[----:B------:R-:W-:Y:S01]  /*3220*/  IMAD.WIDE R20, R18, 0x40, R90 ;  /* 0x0000004012147825 */ /* 0x000fe200078e025a */
[----:B------:R-:W-:Y:S01]  /*3230*/  ISETP.GE.AND P0, PT, R5, UR6, PT ;  /* 0x0000000605007c0c */ /* 0x000fe2000bf06270 */
[----:B------:R-:W-:Y:S01]  /*3240*/  ULDC UR6, c[0x0][0x288] ;  /* 0x0000a20000067ab9 */ /* 0x000fe20000000800 */
[----:B------:R-:W-:Y:S01]  /*3250*/  SHF.R.S32.HI R11, RZ, 0x1f, R10 ;  /* 0x0000001fff0b7819 */ /* 0x000fe2000001140a */
[----:B------:R-:W-:Y:S01]  /*3260*/  IMAD R0, R13, UR4, RZ ;  /* 0x000000040d007c24 */ /* 0x000fe2000f8e02ff */
[----:B------:R-:W-:Y:S01]  /*3270*/  ISETP.GE.OR P0, PT, R10, UR6, P0 ;  /* 0x000000060a007c0c */ /* 0x000fe20008706670 */
[----:B0-----:R-:W-:-:S04]  /*3280*/  IMAD.WIDE.U32 R2, R19, UR4, R92 ;  /* 0x0000000413027c25 */ /* 0x001fc8000f8e005c */
[----:B------:R-:W-:Y:S01]  /*3290*/  IMAD R7, R19, UR5, R0 ;  /* 0x0000000513077c24 */ /* 0x000fe2000f8e0200 */
[----:B-1----:R-:W-:Y:S01]  /*32a0*/  IADD3 R2, P1, R10, R2, RZ ;  /* 0x000000020a027210 */ /* 0x002fe20007f3e0ff */
[----:B------:R-:W-:Y:S02]  /*32b0*/  ULDC.64 UR4, c[0x0][0x5c8] ;  /* 0x0001720000047ab9 */ /* 0x000fe40000000a00 */
[----:B------:R-:W-:Y:S01]  /*32c0*/  IMAD R9, R21, UR4, RZ ;  /* 0x0000000415097c24 */ /* 0x000fe2000f8e02ff */
[----:B------:R-:W-:-:S03]  /*32d0*/  IADD3.X R3, R11, R3, R7, P1, !PT ;  /* 0x000000030b037210 */ /* 0x000fc60000ffe407 */
[C---:B------:R-:W-:Y:S02]  /*32e0*/  IMAD R9, R20.reuse, UR5, R9 ;  /* 0x0000000514097c24 */ /* 0x040fe4000f8e0209 */
[----:B------:R-:W-:Y:S01]  /*32f0*/  IMAD.WIDE.U32 R22, R20, UR4, R2 ;  /* 0x0000000414167c25 */ /* 0x000fe2000f8e0002 */
[----:B------:R-:W-:Y:S06]  /*3300*/  @P0 BRA `(.L_x_42) ;  /* 0x0000003000d00947 */ /* 0x000fec0003800000 */
[----:B-----5:R-:W-:Y:S01]  /*3310*/  FSETP.NEU.AND P0, PT, R89, RZ, PT ;  /* 0x000000ff5900720b */ /* 0x020fe20003f0d000 */
[----:B------:R-:W-:Y:S01]  /*3320*/  IMAD.IADD R18, R97, 0x1, -R10 ;  /* 0x0000000161127824 */ /* 0x000fe200078e0a0a */
[----:B------:R-:W-:Y:S01]  /*3330*/  BSSY B0, `(.L_x_42) ;  /* 0x0000331000007945 */ /* 0x000fe20003800000 */
[----:B------:R-:W-:Y:S02]  /*3340*/  IMAD.IADD R0, R100, 0x1, -R5 ;  /* 0x0000000164007824 */ /* 0x000fe400078e0a05 */
[----:B------:R-:W-:Y:S01]  /*3350*/  IMAD.IADD R7, R23, 0x1, R9 ;  /* 0x0000000117077824 */ /* 0x000fe200078e0209 */
[----:B------:R-:W-:-:S04]  /*3360*/  ISETP.GT.AND P3, PT, R18, RZ, PT ;  /* 0x000000ff1200720c */ /* 0x000fc80003f64270 */
[----:B------:R-:W-:-:S03]  /*3370*/  ISETP.GT.AND P1, PT, R0, RZ, P3 ;  /* 0x000000ff0000720c */ /* 0x000fc60001f24270 */
[----:B------:R-:W-:Y:S10]  /*3380*/  @!P0 BRA `(.L_x_43) ;  /* 0x0000002400148947 */ /* 0x000ff40003800000 */
[----:B------:R-:W0:Y:S01]  /*3390*/  LDC.64 R106, c[0x0][0x5b8] ;  /* 0x00016e00ff6a7b82 */ /* 0x000e220000000a00 */
[----:B------:R-:W-:-:S07]  /*33a0*/  ULDC.64 UR4, c[0x0][0x5c0] ;  /* 0x0001700000047ab9 */ /* 0x000fce0000000a00 */
[----:B------:R-:W1:Y:S08]  /*33b0*/  LDC.64 R108, c[0x0][0x5b0] ;  /* 0x00016c00ff6c7b82 */ /* 0x000e700000000a00 */
[----:B------:R-:W3:Y:S01]  /*33c0*/  LDC.64 R110, c[0x0][0x5a8] ;  /* 0x00016a00ff6e7b82 */ /* 0x000ee20000000a00 */
[-C--:B0-----:R-:W-:Y:S02]  /*33d0*/  IMAD R4, R13, R106.reuse, RZ ;  /* 0x0000006a0d047224 */ /* 0x081fe400078e02ff */
[----:B------:R-:W-:-:S04]  /*33e0*/  IMAD.WIDE.U32 R2, R19, R106, R92 ;  /* 0x0000006a13027225 */ /* 0x000fc800078e005c */
[----:B------:R-:W-:Y:S01]  /*33f0*/  IMAD R23, R19, R107, R4 ;  /* 0x0000006b13177224 */ /* 0x000fe200078e0204 */
[----:B------:R-:W-:Y:S01]  /*3400*/  IADD3 R4, P0, R10, R2, RZ ;  /* 0x000000020a047210 */ /* 0x000fe20007f1e0ff */
[----:B-1----:R-:W-:-:S03]  /*3410*/  IMAD R2, R21, R108, RZ ;  /* 0x0000006c15027224 */ /* 0x002fc600078e02ff */
[----:B------:R-:W-:Y:S01]  /*3420*/  IADD3.X R5, R11, R3, R23, P0, !PT ;  /* 0x000000030b057210 */ /* 0x000fe200007fe417 */
[C---:B------:R-:W-:Y:S02]  /*3430*/  IMAD R21, R20.reuse, R109, R2 ;  /* 0x0000006d14157224 */ /* 0x040fe400078e0202 */
[----:B------:R-:W-:-:S04]  /*3440*/  IMAD.WIDE.U32 R2, R20, R108, R4 ;  /* 0x0000006c14027225 */ /* 0x000fc800078e0004 */
[----:B------:R-:W-:Y:S01]  /*3450*/  IMAD.IADD R3, R3, 0x1, R21 ;  /* 0x0000000103037824 */ /* 0x000fe200078e0215 */
[----:B---3--:R-:W-:-:S04]  /*3460*/  LEA R8, P0, R2, R110, 0x2 ;  /* 0x0000006e02087211 */ /* 0x008fc800078010ff */
[----:B------:R-:W-:-:S05]  /*3470*/  LEA.HI.X R9, R2, R111, R3, 0x2, P0 ;  /* 0x0000006f02097211 */ /* 0x000fca00000f1403 */
[----:B------:R0:W3:Y:S01]  /*3480*/  @P1 LDG.E.LTC128B R104, desc[UR54][R8.64] ;  /* 0x0000003608681981 */ /* 0x0000e2000c1e1920 */
[----:B------:R-:W-:Y:S01]  /*3490*/  IMAD.WIDE.U32 R2, R20, R108, R10 ;  /* 0x0000006c14027225 */ /* 0x000fe200078e000a */
[----:B------:R-:W-:Y:S01]  /*34a0*/  SHF.L.U64.HI R15, R108, 0x3, R109 ;  /* 0x000000036c0f7819 */ /* 0x000fe2000001026d */
[----:B------:R-:W-:Y:S01]  /*34b0*/  BSSY B1, `(.L_x_44) ;  /* 0x0000017000017945 */ /* 0x000fe20003800000 */
[----:B------:R-:W-:Y:S01]  /*34c0*/  ISETP.GT.AND P3, PT, R0, 0x8, P3 ;  /* 0x000000080000780c */ /* 0x000fe20001f64270 */
[----:B------:R-:W-:Y:S01]  /*34d0*/  IMAD.SHL.U32 R14, R108, 0x8, RZ ;  /* 0x000000086c0e7824 */ /* 0x000fe200078e00ff */
[----:B------:R-:W-:-:S03]  /*34e0*/  IADD3 R12, P0, R92, R2, RZ ;  /* 0x000000025c0c7210 */ /* 0x000fc60007f1e0ff */
[----:B------:R-:W-:Y:S01]  /*34f0*/  IMAD.WIDE.U32 R14, R20, R108, R14 ;  /* 0x0000006c140e7225 */ /* 0x000fe200078e000e */
[----:B------:R-:W-:Y:S02]  /*3500*/  IADD3.X R13, R93, R21, R3, P0, !PT ;  /* 0x000000155d0d7210 */ /* 0x000fe400007fe403 */
[----:B------:R-:W-:Y:S01]  /*3510*/  LEA R6, P0, R22, UR4, 0x2 ;  /* 0x0000000416067c11 */ /* 0x000fe2000f8010ff */
[----:B------:R-:W-:Y:S01]  /*3520*/  IMAD.IADD R21, R21, 0x1, R15 ;  /* 0x0000000115157824 */ /* 0x000fe200078e020f */
[----:B0-----:R-:W-:Y:S01]  /*3530*/  IADD3 R8, P2, R4, R14, RZ ;  /* 0x0000000e04087210 */ /* 0x001fe20007f5e0ff */
[----:B------:R-:W-:Y:S01]  /*3540*/  IMAD.WIDE.U32 R12, R19, R106, R12 ;  /* 0x0000006a130c7225 */ /* 0x000fe200078e000c */
[----:B------:R-:W-:-:S03]  /*3550*/  LEA.HI.X R7, R22, UR5, R7, 0x2, P0 ;  /* 0x0000000516077c11 */ /* 0x000fc600080f1407 */
[----:B------:R-:W-:Y:S01]  /*3560*/  IMAD.IADD R13, R23, 0x1, R13 ;  /* 0x00000001170d7824 */ /* 0x000fe200078e020d */
[----:B------:R-:W-:Y:S01]  /*3570*/  LEA R2, P0, R12, R110, 0x2 ;  /* 0x0000006e0c027211 */ /* 0x000fe200078010ff */
[----:B------:R-:W-:Y:S02]  /*3580*/  IMAD.X R5, R21, 0x1, R5, P2 ;  /* 0x0000000115057824 */ /* 0x000fe400010e0605 */
[----:B---3--:R-:W-:-:S04]  /*3590*/  FMUL R3, R104, R89 ;  /* 0x0000005968037220 */ /* 0x008fc80000400000 */
[----:B------:R-:W-:Y:S01]  /*35a0*/  FFMA R9, R24, R88, R3 ;  /* 0x0000005818097223 */ /* 0x000fe20000000003 */
[----:B------:R-:W-:Y:S02]  /*35b0*/  LEA.HI.X R3, R12, R111, R13, 0x2, P0 ;  /* 0x0000006f0c037211 */ /* 0x000fe400000f140d */
[----:B------:R-:W-:Y:S02]  /*35c0*/  ISETP.GT.AND P0, PT, R18, 0x1, PT ;  /* 0x000000011200780c */ /* 0x000fe40003f04270 */
[----:B------:R0:W-:Y:S01]  /*35d0*/  @P1 STG.E desc[UR54][R6.64], R9 ;  /* 0x0000000906001986 */ /* 0x0001e2000c101936 */
[----:B------:R-:W-:Y:S02]  /*35e0*/  LEA R12, P1, R8, R110, 0x2 ;  /* 0x0000006e080c7211 */ /* 0x000fe400078210ff */
[----:B------:R-:W-:-:S13]  /*35f0*/  ISETP.GT.AND P4, PT, R0, RZ, P0 ;  /* 0x000000ff0000720c */ /* 0x000fda0000784270 */
[----:B0-----:R-:W-:Y:S05]  /*3600*/  @!P4 BRA `(.L_x_45) ;  /* 0x000000000004c947 */ /* 0x001fea0003800000 */
[----:B------:R0:W5:Y:S02]  /*3610*/  LDG.E.LTC128B R104, desc[UR54][R2.64+0x4] ;  /* 0x0000043602687981 */ /* 0x000164000c1e1920 */
.L_x_45:
[----:B------:R-:W-:Y:S05]  /*3620*/  BSYNC B1 ;  /* 0x0000000000017941 */ /* 0x000fea0003800000 */
.L_x_44:
[----:B-----5:R-:W-:Y:S01]  /*3630*/  FMUL R4, R104, R89 ;  /* 0x0000005968047220 */ /* 0x020fe20000400000 */
[----:B------:R-:W-:-:S03]  /*3640*/  LEA.HI.X R13, R8, R111, R5, 0x2, P1 ;  /* 0x0000006f080d7211 */ /* 0x000fc600008f1405 */
[----:B------:R-:W-:-:S05]  /*3650*/  FFMA R25, R25, R88, R4 ;  /* 0x0000005819197223 */ /* 0x000fca0000000004 */
[----:B------:R1:W-:Y:S04]  /*3660*/  @P4 STG.E desc[UR54][R6.64+0x4], R25 ;  /* 0x0000041906004986 */ /* 0x0003e8000c101936 */
[----:B------:R-:W3:Y:S01]  /*3670*/  @P3 LDG.E.LTC128B R104, desc[UR54][R12.64] ;  /* 0x000000360c683981 */ /* 0x000ee2000c1e1920 */
[----:B------:R-:W-:Y:S01]  /*3680*/  IADD3 R10, P1, P2, R92, R14, R10 ;  /* 0x0000000e5c0a7210 */ /* 0x000fe20007a3e00a */
[----:B------:R-:W-:Y:S01]  /*3690*/  BSSY B1, `(.L_x_46) ;  /* 0x0000010000017945 */ /* 0x000fe20003800000 */
[C---:B------:R-:W-:Y:S02]  /*36a0*/  SHF.L.U64.HI R9, R96.reuse, 0x2, R95 ;  /* 0x0000000260097819 */ /* 0x040fe4000001025f */
[----:B------:R-:W-:Y:S02]  /*36b0*/  IADD3.X R11, R93, R21, R11, P1, P2 ;  /* 0x000000155d0b7210 */ /* 0x000fe40000fe440b */
[----:B------:R-:W-:-:S02]  /*36c0*/  LEA R8, P2, R96, R6, 0x2 ;  /* 0x0000000660087211 */ /* 0x000fc400078410ff */
[----:B------:R-:W-:Y:S01]  /*36d0*/  ISETP.GT.AND P0, PT, R0, 0x8, P0 ;  /* 0x000000080000780c */ /* 0x000fe20000704270 */
[----:B------:R-:W-:Y:S01]  /*36e0*/  IMAD.WIDE.U32 R10, R19, R106, R10 ;  /* 0x0000006a130a7225 */ /* 0x000fe200078e000a */
[----:B------:R-:W-:-:S03]  /*36f0*/  ISETP.GT.AND P1, PT, R18, 0x8, PT ;  /* 0x000000081200780c */ /* 0x000fc60003f24270 */
[----:B------:R-:W-:Y:S01]  /*3700*/  IMAD.X R9, R9, 0x1, R7, P2 ;  /* 0x0000000109097824 */ /* 0x000fe200010e0607 */
[----:B------:R-:W-:Y:S01]  /*3710*/  LEA R4, P4, R10, R110, 0x2 ;  /* 0x0000006e0a047211 */ /* 0x000fe200078810ff */
[----:B------:R-:W-:Y:S02]  /*3720*/  IMAD.IADD R11, R23, 0x1, R11 ;  /* 0x00000001170b7824 */ /* 0x000fe400078e020b */
[----:B---3--:R-:W-:-:S04]  /*3730*/  FMUL R5, R104, R89 ;  /* 0x0000005968057220 */ /* 0x008fc80000400000 */
[----:B------:R-:W-:Y:S01]  /*3740*/  FFMA R13, R26, R88, R5 ;  /* 0x000000581a0d7223 */ /* 0x000fe20000000005 */
[----:B------:R-:W-:-:S04]  /*3750*/  LEA.HI.X R5, R10, R111, R11, 0x2, P4 ;  /* 0x0000006f0a057211 */ /* 0x000fc800020f140b */
[----:B------:R1:W-:Y:S01]  /*3760*/  @P3 STG.E desc[UR54][R8.64], R13 ;  /* 0x0000000d08003986 */ /* 0x0003e2000c101936 */
[----:B------:R-:W-:Y:S05]  /*3770*/  @!P0 BRA `(.L_x_47) ;  /* 0x0000000000048947 */ /* 0x000fea0003800000 */
[----:B------:R3:W5:Y:S02]  /*3780*/  LDG.E.LTC128B R104, desc[UR54][R4.64+0x4] ;  /* 0x0000043604687981 */ /* 0x000764000c1e1920 */
.L_x_47:
[----:B------:R-:W-:Y:S05]  /*3790*/  BSYNC B1 ;  /* 0x0000000000017941 */ /* 0x000fea0003800000 */
.L_x_46:
[----:B-----5:R-:W-:Y:S01]  /*37a0*/  FMUL R10, R104, R89 ;  /* 0x00000059680a7220 */ /* 0x020fe20000400000 */
[----:B------:R-:W-:Y:S01]  /*37b0*/  ISETP.GT.AND P3, PT, R0, RZ, P1 ;  /* 0x000000ff0000720c */ /* 0x000fe20000f64270 */
[----:B------:R-:W-:Y:S01]  /*37c0*/  BSSY B1, `(.L_x_48) ;  /* 0x0000006000017945 */ /* 0x000fe20003800000 */
[----:B------:R-:W-:Y:S01]  /*37d0*/  ISETP.GT.AND P2, PT, R18, 0x9, PT ;  /* 0x000000091200780c */ /* 0x000fe20003f44270 */
[----:B------:R-:W-:-:S05]  /*37e0*/  FFMA R27, R27, R88, R10 ;  /* 0x000000581b1b7223 */ /* 0x000fca000000000a */
[----:B------:R4:W-:Y:S05]  /*37f0*/  @P0 STG.E desc[UR54][R8.64+0x4], R27 ;  /* 0x0000041b08000986 */ /* 0x0009ea000c101936 */
[----:B------:R-:W-:Y:S05]  /*3800*/  @!P3 BRA `(.L_x_49) ;  /* 0x000000000004b947 */ /* 0x000fea0003800000 */
[----:B------:R0:W5:Y:S02]  /*3810*/  LDG.E.LTC128B R104, desc[UR54][R2.64+0x20] ;  /* 0x0000203602687981 */ /* 0x000164000c1e1920 */
.L_x_49:
[----:B------:R-:W-:Y:S05]  /*3820*/  BSYNC B1 ;  /* 0x0000000000017941 */ /* 0x000fea0003800000 */
.L_x_48:
[----:B-----5:R-:W-:Y:S01]  /*3830*/  FMUL R11, R104, R89 ;  /* 0x00000059680b7220 */ /* 0x020fe20000400000 */
[----:B------:R-:W-:Y:S01]  /*3840*/  ISETP.GT.AND P0, PT, R0, RZ, P2 ;  /* 0x000000ff0000720c */ /* 0x000fe20001704270 */
[----:B------:R-:W-:Y:S02]  /*3850*/  BSSY B1, `(.L_x_50) ;  /* 0x0000005000017945 */ /* 0x000fe40003800000 */
[----:B------:R-:W-:-:S05]  /*3860*/  FFMA R11, R28, R88, R11 ;  /* 0x000000581c0b7223 */ /* 0x000fca000000000b */
[----:B------:R0:W-:Y:S05]  /*3870*/  @P3 STG.E desc[UR54][R6.64+0x20], R11 ;  /* 0x0000200b06003986 */ /* 0x0001ea000c101936 */
[----:B------:R-:W-:Y:S05]  /*3880*/  @!P0 BRA `(.L_x_51) ;  /* 0x0000000000048947 */ /* 0x000fea0003800000 */
[----:B------:R0:W5:Y:S02]  /*3890*/  LDG.E.LTC128B R104, desc[UR54][R2.64+0x24] ;  /* 0x0000243602687981 */ /* 0x000164000c1e1920 */
.L_x_51:
[----:B------:R-:W-:Y:S05]  /*38a0*/  BSYNC B1 ;  /* 0x0000000000017941 */ /* 0x000fea0003800000 */
.L_x_50:
[----:B-----5:R-:W-:Y:S01]  /*38b0*/  FMUL R10, R104, R89 ;  /* 0x00000059680a7220 */ /* 0x020fe20000400000 */
[----:B------:R-:W-:Y:S01]  /*38c0*/  ISETP.GT.AND P1, PT, R0, 0x8, P1 ;  /* 0x000000080000780c */ /* 0x000fe20000f24270 */
[----:B------:R-:W-:Y:S02]  /*38d0*/  BSSY B1, `(.L_x_52) ;  /* 0x0000005000017945 */ /* 0x000fe40003800000 */
[----:B------:R-:W-:-:S05]  /*38e0*/  FFMA R29, R29, R88, R10 ;  /* 0x000000581d1d7223 */ /* 0x000fca000000000a */
[----:B------:R0:W-:Y:S05]  /*38f0*/  @P0 STG.E desc[UR54][R6.64+0x24], R29 ;  /* 0x0000241d06000986 */ /* 0x0001ea000c101936 */
[----:B------:R-:W-:Y:S05]  /*3900*/  @!P1 BRA `(.L_x_53) ;  /* 0x0000000000049947 */ /* 0x000fea0003800000 */
[----:B------:R0:W5:Y:S02]  /*3910*/  LDG.E.LTC128B R104, desc[UR54][R4.64+0x20] ;  /* 0x0000203604687981 */ /* 0x000164000c1e1920 */
.L_x_53:
[----:B------:R-:W-:Y:S05]  /*3920*/  BSYNC B1 ;  /* 0x0000000000017941 */ /* 0x000fea0003800000 */
.L_x_52:
[----:B0----5:R-:W-:Y:S01]  /*3930*/  FMUL R11, R104, R89 ;  /* 0x00000059680b7220 */ /* 0x021fe20000400000 */
[----:B------:R-:W-:Y:S01]  /*3940*/  ISETP.GT.AND P2, PT, R0, 0x8, P2 ;  /* 0x000000080000780c */ /* 0x000fe20001744270 */
[----:B------:R-:W-:Y:S01]  /*3950*/  BSSY B1, `(.L_x_54) ;  /* 0x0000006000017945 */ /* 0x000fe20003800000 */
[----:B------:R-:W-:Y:S01]  /*3960*/  ISETP.GT.AND P0, PT, R18, 0x10, PT ;  /* 0x000000101200780c */ /* 0x000fe20003f04270 */
[----:B------:R-:W-:-:S05]  /*3970*/  FFMA R11, R30, R88, R11 ;  /* 0x000000581e0b7223 */ /* 0x000fca000000000b */
[----:B------:R0:W-:Y:S05]  /*3980*/  @P1 STG.E desc[UR54][R8.64+0x20], R11 ;  /* 0x0000200b08001986 */ /* 0x0001ea000c101936 */
[----:B------:R-:W-:Y:S05]  /*3990*/  @!P2 BRA `(.L_x_55) ;  /* 0x000000000004a947 */ /* 0x000fea0003800000 */
[----:B------:R0:W5:Y:S02]  /*39a0*/  LDG.E.LTC128B R104, desc[UR54][R4.64+0x24] ;  /* 0x0000243604687981 */ /* 0x000164000c1e1920 */
.L_x_55:
[----:B------:R-:W-:Y:S05]  /*39b0*/  BSYNC B1 ;  /* 0x0000000000017941 */ /* 0x000fea0003800000 */
.L_x_54:
        /* <DEDUP_REMOVED lines=8> */
.L_x_57:
[----:B------:R-:W-:Y:S05]  /*3a40*/  BSYNC B1 ;  /* 0x0000000000017941 */ /* 0x000fea0003800000 */
.L_x_56:
[----:B0----5:R-:W-:Y:S01]  /*3a50*/  FMUL R11, R104, R89 ;  /* 0x00000059680b7220 */ /* 0x021fe20000400000 */
[----:B------:R-:W-:Y:S01]  /*3a60*/  ISETP.GT.AND P2, PT, R0, RZ, P1 ;  /* 0x000000ff0000720c */ /* 0x000fe20000f44270 */
[----:B------:R-:W-:Y:S02]  /*3a70*/  BSSY B1, `(.L_x_58) ;  /* 0x0000005000017945 */ /* 0x000fe40003800000 */
[----:B------:R-:W-:-:S05]  /*3a80*/  FFMA R11, R32, R88, R11 ;  /* 0x00000058200b7223 */ /* 0x000fca000000000b */
[----:B------:R0:W-:Y:S05]  /*3a90*/  @P3 STG.E desc[UR54][R6.64+0x40], R11 ;  /* 0x0000400b06003986 */ /* 0x0001ea000c101936 */
[----:B------:R-:W-:Y:S05]  /*3aa0*/  @!P2 BRA `(.L_x_59) ;  /* 0x000000000004a947 */ /* 0x000fea0003800000 */
[----:B------:R0:W5:Y:S02]  /*3ab0*/  LDG.E.LTC128B R104, desc[UR54][R2.64+0x44] ;  /* 0x0000443602687981 */ /* 0x000164000c1e1920 */
.L_x_59:
[----:B------:R-:W-:Y:S05]  /*3ac0*/  BSYNC B1 ;  /* 0x0000000000017941 */ /* 0x000fea0003800000 */
.L_x_58:
[----:B-----5:R-:W-:Y:S01]  /*3ad0*/  FMUL R10, R104, R89 ;  /* 0x00000059680a7220 */ /* 0x020fe20000400000 */
[----:B------:R-:W-:Y:S01]  /*3ae0*/  ISETP.GT.AND P0, PT, R0, 0x8, P0 ;  /* 0x000000080000780c */ /* 0x000fe20000704270 */
[----:B------:R-:W-:Y:S02]  /*3af0*/  BSSY B1, `(.L_x_60) ;  /* 0x0000005000017945 */ /* 0x000fe40003800000 */
[----:B------:R-:W-:-:S05]  /*3b00*/  FFMA R33, R33, R88, R10 ;  /* 0x0000005821217223 */ /* 0x000fca000000000a */
[----:B------:R0:W-:Y:S05]  /*3b10*/  @P2 STG.E desc[UR54][R6.64+0x44], R33 ;  /* 0x0000442106002986 */ /* 0x0001ea000c101936 */
[----:B------:R-:W-:Y:S05]  /*3b20*/  @!P0 BRA `(.L_x_61) ;  /* 0x0000000000048947 */ /* 0x000fea0003800000 */
[----:B------:R0:W5:Y:S02]  /*3b30*/  LDG.E.LTC128B R104, desc[UR54][R4.64+0x40] ;  /* 0x0000403604687981 */ /* 0x000164000c1e1920 */
.L_x_61:
[----:B------:R-:W-:Y:S05]  /*3b40*/  BSYNC B1 ;  /* 0x0000000000017941 */ /* 0x000fea0003800000 */
.L_x_60:
        /* <DEDUP_REMOVED lines=8> */
.L_x_63:
[----:B------:R-:W-:Y:S05]  /*3bd0*/  BSYNC B1 ;  /* 0x0000000000017941 */ /* 0x000fea0003800000 */
.L_x_62:
        /* <DEDUP_REMOVED lines=8> */
.L_x_65:
[----:B------:R-:W-:Y:S05]  /*3c60*/  BSYNC B1 ;  /* 0x0000000000017941 */ /* 0x000fea0003800000 */
.L_x_64:
[----:B0----5:R-:W-:Y:S01]  /*3c70*/  FMUL R11, R104, R89 ;  /* 0x00000059680b7220 */ /* 0x021fe20000400000 */
[----:B------:R-:W-:Y:S01]  /*3c80*/  ISETP.GT.AND P1, PT, R0, RZ, P0 ;  /* 0x000000ff0000720c */ /* 0x000fe20000724270 */
[----:B------:R-:W-:Y:S02]  /*3c90*/  BSSY B1, `(.L_x_66) ;  /* 0x0000005000017945 */ /* 0x000fe40003800000 */
[----:B------:R-:W-:-:S05]  /*3ca0*/  FFMA R11, R36, R88, R11 ;  /* 0x00000058240b7223 */ /* 0x000fca000000000b */
[----:B------:R0:W-:Y:S05]  /*3cb0*/  @P3 STG.E desc[UR54][R6.64+0x60], R11 ;  /* 0x0000600b06003986 */ /* 0x0001ea000c101936 */
[----:B------:R-:W-:Y:S05]  /*3cc0*/  @!P1 BRA `(.L_x_67) ;  /* 0x0000000000049947 */ /* 0x000fea0003800000 */
[----:B------:R0:W5:Y:S02]  /*3cd0*/  LDG.E.LTC128B R104, desc[UR54][R2.64+0x64] ;  /* 0x0000643602687981 */ /* 0x000164000c1e1920 */
.L_x_67:
[----:B------:R-:W-:Y:S05]  /*3ce0*/  BSYNC B1 ;  /* 0x0000000000017941 */ /* 0x000fea0003800000 */
.L_x_66:
[----:B-----5:R-:W-:Y:S01]  /*3cf0*/  FMUL R10, R104, R89 ;  /* 0x00000059680a7220 */ /* 0x020fe20000400000 */
[----:B------:R-:W-:Y:S01]  /*3d00*/  ISETP.GT.AND P2, PT, R0, 0x8, P2 ;  /* 0x000000080000780c */ /* 0x000fe20001744270 */
[----:B------:R-:W-:Y:S02]  /*3d10*/  BSSY B1, `(.L_x_68) ;  /* 0x0000005000017945 */ /* 0x000fe40003800000 */
[----:B------:R-:W-:-:S05]  /*3d20*/  FFMA R37, R37, R88, R10 ;  /* 0x0000005825257223 */ /* 0x000fca000000000a */
[----:B------:R0:W-:Y:S05]  /*3d30*/  @P1 STG.E desc[UR54][R6.64+0x64], R37 ;  /* 0x0000642506001986 */ /* 0x0001ea000c101936 */
[----:B------:R-:W-:Y:S05]  /*3d40*/  @!P2 BRA `(.L_x_69) ;  /* 0x000000000004a947 */ /* 0x000fea0003800000 */
[----:B------:R0:W5:Y:S02]  /*3d50*/  LDG.E.LTC128B R104, desc[UR54][R4.64+0x60] ;  /* 0x0000603604687981 */ /* 0x000164000c1e1920 */
.L_x_69:
[----:B------:R-:W-:Y:S05]  /*3d60*/  BSYNC B1 ;  /* 0x0000000000017941 */ /* 0x000fea0003800000 */
.L_x_68:
        /* <DEDUP_REMOVED lines=8> */
.L_x_71:
[----:B------:R-:W-:Y:S05]  /*3df0*/  BSYNC B1 ;  /* 0x0000000000017941 */ /* 0x000fea0003800000 */
.L_x_70:
        /* <DEDUP_REMOVED lines=8> */
.L_x_73:
[----:B------:R-:W-:Y:S05]  /*3e80*/  BSYNC B1 ;  /* 0x0000000000017941 */ /* 0x000fea0003800000 */
.L_x_72:
[----:B0----5:R-:W-:Y:S01]  /*3e90*/  FMUL R11, R104, R89 ;  /* 0x00000059680b7220 */ /* 0x021fe20000400000 */
[----:B------:R-:W-:Y:S01]  /*3ea0*/  ISETP.GT.AND P0, PT, R0, RZ, P2 ;  /* 0x000000ff0000720c */ /* 0x000fe20001704270 */
[----:B------:R-:W-:Y:S02]  /*3eb0*/  BSSY B1, `(.L_x_74) ;  /* 0x0000005000017945 */ /* 0x000fe40003800000 */
[----:B------:R-:W-:-:S05]  /*3ec0*/  FFMA R11, R40, R88, R11 ;  /* 0x00000058280b7223 */ /* 0x000fca000000000b */
[----:B------:R0:W-:Y:S05]  /*3ed0*/  @P3 STG.E desc[UR54][R6.64+0x80], R11 ;  /* 0x0000800b06003986 */ /* 0x0001ea000c101936 */
[----:B------:R-:W-:Y:S05]  /*3ee0*/  @!P0 BRA `(.L_x_75) ;  /* 0x0000000000048947 */ /* 0x000fea0003800000 */
[----:B------:R0:W5:Y:S02]  /*3ef0*/  LDG.E.LTC128B R104, desc[UR54][R2.64+0x84] ;  /* 0x0000843602687981 */ /* 0x000164000c1e1920 */
.L_x_75:
[----:B------:R-:W-:Y:S05]  /*3f00*/  BSYNC B1 ;  /* 0x0000000000017941 */ /* 0x000fea0003800000 */
.L_x_74:
[----:B-----5:R-:W-:Y:S01]  /*3f10*/  FMUL R10, R104, R89 ;  /* 0x00000059680a7220 */ /* 0x020fe20000400000 */
[----:B------:R-:W-:Y:S01]  /*3f20*/  ISETP.GT.AND P1, PT, R0, 0x8, P1 ;  /* 0x000000080000780c */ /* 0x000fe20000f24270 */
[----:B------:R-:W-:Y:S02]  /*3f30*/  BSSY B1, `(.L_x_76) ;  /* 0x0000005000017945 */ /* 0x000fe40003800000 */
[----:B------:R-:W-:-:S05]  /*3f40*/  FFMA R41, R41, R88, R10 ;  /* 0x0000005829297223 */ /* 0x000fca000000000a */
[----:B------:R0:W-:Y:S05]  /*3f50*/  @P0 STG.E desc[UR54][R6.64+0x84], R41 ;  /* 0x0000842906000986 */ /* 0x0001ea000c101936 */
[----:B------:R-:W-:Y:S05]  /*3f60*/  @!P1 BRA `(.L_x_77) ;  /* 0x0000000000049947 */ /* 0x000fea0003800000 */
[----:B------:R0:W5:Y:S02]  /*3f70*/  LDG.E.LTC128B R104, desc[UR54][R4.64+0x80] ;  /* 0x0000803604687981 */ /* 0x000164000c1e1920 */
.L_x_77:
[----:B------:R-:W-:Y:S05]  /*3f80*/  BSYNC B1 ;  /* 0x0000000000017941 */ /* 0x000fea0003800000 */
.L_x_76:
        /* <DEDUP_REMOVED lines=8> */
.L_x_79:
[----:B------:R-:W-:Y:S05]  /*4010*/  BSYNC B1 ;  /* 0x0000000000017941 */ /* 0x000fea0003800000 */
.L_x_78:
        /* <DEDUP_REMOVED lines=8> */
.L_x_81:
[----:B------:R-:W-:Y:S05]  /*40a0*/  BSYNC B1 ;  /* 0x0000000000017941 */ /* 0x000fea0003800000 */
.L_x_80:
[----:B0----5:R-:W-:Y:S01]  /*40b0*/  FMUL R11, R104, R89 ;  /* 0x00000059680b7220 */ /* 0x021fe20000400000 */
[----:B------:R-:W-:Y:S01]  /*40c0*/  ISETP.GT.AND P2, PT, R0, RZ, P1 ;  /* 0x000000ff0000720c */ /* 0x000fe20000f44270 */
[----:B------:R-:W-:Y:S02]  /*40d0*/  BSSY B1, `(.L_x_82) ;  /* 0x0000005000017945 */ /* 0x000fe40003800000 */
[----:B------:R-:W-:-:S05]  /*40e0*/  FFMA R11, R44, R88, R11 ;  /* 0x000000582c0b7223 */ /* 0x000fca000000000b */
[----:B------:R0:W-:Y:S05]  /*40f0*/  @P3 STG.E desc[UR54][R6.64+0xa0], R11 ;  /* 0x0000a00b06003986 */ /* 0x0001ea000c101936 */
[----:B------:R-:W-:Y:S05]  /*4100*/  @!P2 BRA `(.L_x_83) ;  /* 0x000000000004a947 */ /* 0x000fea0003800000 */
[----:B------:R0:W5:Y:S02]  /*4110*/  LDG.E.LTC128B R104, desc[UR54][R2.64+0xa4] ;  /* 0x0000a43602687981 */ /* 0x000164000c1e1920 */
.L_x_83:
[----:B------:R-:W-:Y:S05]  /*4120*/  BSYNC B1 ;  /* 0x0000000000017941 */ /* 0x000fea0003800000 */
.L_x_82:
[----:B-----5:R-:W-:Y:S01]  /*4130*/  FMUL R10, R104, R89 ;  /* 0x00000059680a7220 */ /* 0x020fe20000400000 */
[----:B------:R-:W-:Y:S01]  /*4140*/  ISETP.GT.AND P0, PT, R0, 0x8, P0 ;  /* 0x000000080000780c */ /* 0x000fe20000704270 */
[----:B------:R-:W-:Y:S02]  /*4150*/  BSSY B1, `(.L_x_84) ;  /* 0x0000005000017945 */ /* 0x000fe40003800000 */
[----:B------:R-:W-:-:S05]  /*4160*/  FFMA R45, R45, R88, R10 ;  /* 0x000000582d2d7223 */ /* 0x000fca000000000a */
[----:B------:R0:W-:Y:S05]  /*4170*/  @P2 STG.E desc[UR54][R6.64+0xa4], R45 ;  /* 0x0000a42d06002986 */ /* 0x0001ea000c101936 */
[----:B------:R-:W-:Y:S05]  /*4180*/  @!P0 BRA `(.L_x_85) ;  /* 0x0000000000048947 */ /* 0x000fea0003800000 */
[----:B------:R0:W5:Y:S02]  /*4190*/  LDG.E.LTC128B R104, desc[UR54][R4.64+0xa0] ;  /* 0x0000a03604687981 */ /* 0x000164000c1e1920 */
.L_x_85:
[----:B------:R-:W-:Y:S05]  /*41a0*/  BSYNC B1 ;  /* 0x0000000000017941 */ /* 0x000fea0003800000 */
.L_x_84:
        /* <DEDUP_REMOVED lines=8> */
.L_x_87:
[----:B------:R-:W-:Y:S05]  /*4230*/  BSYNC B1 ;  /* 0x0000000000017941 */ /* 0x000fea0003800000 */
.L_x_86:
        /* <DEDUP_REMOVED lines=8> */
.L_x_89:
[----:B------:R-:W-:Y:S05]  /*42c0*/  BSYNC B1 ;  /* 0x0000000000017941 */ /* 0x000fea0003800000 */
.L_x_88:
[----:B0----5:R-:W-:Y:S01]  /*42d0*/  FMUL R11, R104, R89 ;  /* 0x00000059680b7220 */ /* 0x021fe20000400000 */
[----:B------:R-:W-:Y:S01]  /*42e0*/  ISETP.GT.AND P1, PT, R0, RZ, P0 ;  /* 0x000000ff0000720c */ /* 0x000fe20000724270 */
[----:B------:R-:W-:Y:S02]  /*42f0*/  BSSY B1, `(.L_x_90) ;  /* 0x0000005000017945 */ /* 0x000fe40003800000 */
[----:B------:R-:W-:-:S05]  /*4300*/  FFMA R11, R48, R88, R11 ;  /* 0x00000058300b7223 */ /* 0x000fca000000000b */
[----:B------:R0:W-:Y:S05]  /*4310*/  @P3 STG.E desc[UR54][R6.64+0xc0], R11 ;  /* 0x0000c00b06003986 */ /* 0x0001ea000c101936 */
[----:B------:R-:W-:Y:S05]  /*4320*/  @!P1 BRA `(.L_x_91) ;  /* 0x0000000000049947 */ /* 0x000fea0003800000 */
[----:B------:R0:W5:Y:S02]  /*4330*/  LDG.E.LTC128B R104, desc[UR54][R2.64+0xc4] ;  /* 0x0000c43602687981 */ /* 0x000164000c1e1920 */
.L_x_91:
[----:B------:R-:W-:Y:S05]  /*4340*/  BSYNC B1 ;  /* 0x0000000000017941 */ /* 0x000fea0003800000 */
.L_x_90:
[----:B-----5:R-:W-:Y:S01]  /*4350*/  FMUL R10, R104, R89 ;  /* 0x00000059680a7220 */ /* 0x020fe20000400000 */
[----:B------:R-:W-:Y:S01]  /*4360*/  ISETP.GT.AND P2, PT, R0, 0x8, P2 ;  /* 0x000000080000780c */ /* 0x000fe20001744270 */
[----:B------:R-:W-:Y:S02]  /*4370*/  BSSY B1, `(.L_x_92) ;  /* 0x0000005000017945 */ /* 0x000fe40003800000 */
[----:B------:R-:W-:-:S05]  /*4380*/  FFMA R49, R49, R88, R10 ;  /* 0x0000005831317223 */ /* 0x000fca000000000a */
[----:B------:R0:W-:Y:S05]  /*4390*/  @P1 STG.E desc[UR54][R6.64+0xc4], R49 ;  /* 0x0000c43106001986 */ /* 0x0001ea000c101936 */
[----:B------:R-:W-:Y:S05]  /*43a0*/  @!P2 BRA `(.L_x_93) ;  /* 0x000000000004a947 */ /* 0x000fea0003800000 */
[----:B------:R0:W5:Y:S02]  /*43b0*/  LDG.E.LTC128B R104, desc[UR54][R4.64+0xc0] ;  /* 0x0000c03604687981 */ /* 0x000164000c1e1920 */
.L_x_93:
[----:B------:R-:W-:Y:S05]  /*43c0*/  BSYNC B1 ;  /* 0x0000000000017941 */ /* 0x000fea0003800000 */
.L_x_92:
        /* <DEDUP_REMOVED lines=8> */
.L_x_95:
[----:B------:R-:W-:Y:S05]  /*4450*/  BSYNC B1 ;  /* 0x0000000000017941 */ /* 0x000fea0003800000 */
.L_x_94:
        /* <DEDUP_REMOVED lines=8> */
.L_x_97:
[----:B------:R-:W-:Y:S05]  /*44e0*/  BSYNC B1 ;  /* 0x0000000000017941 */ /* 0x000fea0003800000 */
.L_x_96:
[----:B0----5:R-:W-:Y:S01]  /*44f0*/  FMUL R11, R104, R89 ;  /* 0x00000059680b7220 */ /* 0x021fe20000400000 */
[----:B------:R-:W-:Y:S01]  /*4500*/  ISETP.GT.AND P0, PT, R0, RZ, P2 ;  /* 0x000000ff0000720c */ /* 0x000fe20001704270 */
[----:B------:R-:W-:Y:S02]  /*4510*/  BSSY B1, `(.L_x_98) ;  /* 0x0000005000017945 */ /* 0x000fe40003800000 */
[----:B------:R-:W-:-:S05]  /*4520*/  FFMA R11, R52, R88, R11 ;  /* 0x00000058340b7223 */ /* 0x000fca000000000b */
[----:B------:R0:W-:Y:S05]  /*4530*/  @P3 STG.E desc[UR54][R6.64+0xe0], R11 ;  /* 0x0000e00b06003986 */ /* 0x0001ea000c101936 */
[----:B------:R-:W-:Y:S05]  /*4540*/  @!P0 BRA `(.L_x_99) ;  /* 0x0000000000048947 */ /* 0x000fea0003800000 */
[----:B------:R0:W5:Y:S02]  /*4550*/  LDG.E.LTC128B R104, desc[UR54][R2.64+0xe4] ;  /* 0x0000e43602687981 */ /* 0x000164000c1e1920 */
.L_x_99:
[----:B------:R-:W-:Y:S05]  /*4560*/  BSYNC B1 ;  /* 0x0000000000017941 */ /* 0x000fea0003800000 */
.L_x_98:
[----:B-----5:R-:W-:Y:S01]  /*4570*/  FMUL R10, R104, R89 ;  /* 0x00000059680a7220 */ /* 0x020fe20000400000 */
[----:B------:R-:W-:Y:S01]  /*4580*/  ISETP.GT.AND P1, PT, R0, 0x8, P1 ;  /* 0x000000080000780c */ /* 0x000fe20000f24270 */
[----:B------:R-:W-:Y:S02]  /*4590*/  BSSY B1, `(.L_x_100) ;  /* 0x0000005000017945 */ /* 0x000fe40003800000 */
[----:B------:R-:W-:-:S05]  /*45a0*/  FFMA R53, R53, R88, R10 ;  /* 0x0000005835357223 */ /* 0x000fca000000000a */
[----:B------:R0:W-:Y:S05]  /*45b0*/  @P0 STG.E desc[UR54][R6.64+0xe4], R53 ;  /* 0x0000e43506000986 */ /* 0x0001ea000c101936 */
[----:B------:R-:W-:Y:S05]  /*45c0*/  @!P1 BRA `(.L_x_101) ;  /* 0x0000000000049947 */ /* 0x000fea0003800000 */
[----:B------:R0:W5:Y:S02]  /*45d0*/  LDG.E.LTC128B R104, desc[UR54][R4.64+0xe0] ;  /* 0x0000e03604687981 */ /* 0x000164000c1e1920 */
.L_x_101:
[----:B------:R-:W-:Y:S05]  /*45e0*/  BSYNC B1 ;  /* 0x0000000000017941 */ /* 0x000fea0003800000 */
.L_x_100:
        /* <DEDUP_REMOVED lines=8> */
.L_x_103:
[----:B------:R-:W-:Y:S05]  /*4670*/  BSYNC B1 ;  /* 0x0000000000017941 */ /* 0x000fea0003800000 */
.L_x_102:
        /* <DEDUP_REMOVED lines=8> */
.L_x_105:
[----:B------:R-:W-:Y:S05]  /*4700*/  BSYNC B1 ;  /* 0x0000000000017941 */ /* 0x000fea0003800000 */
.L_x_104:
[----:B0----5:R-:W-:Y:S01]  /*4710*/  FMUL R11, R104, R89 ;  /* 0x00000059680b7220 */ /* 0x021fe20000400000 */
[----:B------:R-:W-:Y:S01]  /*4720*/  ISETP.GT.AND P2, PT, R0, RZ, P1 ;  /* 0x000000ff0000720c */ /* 0x000fe20000f44270 */
[----:B------:R-:W-:Y:S02]  /*4730*/  BSSY B1, `(.L_x_106) ;  /* 0x0000005000017945 */ /* 0x000fe40003800000 */
[----:B------:R-:W-:-:S05]  /*4740*/  FFMA R11, R56, R88, R11 ;  /* 0x00000058380b7223 */ /* 0x000fca000000000b */
[----:B------:R0:W-:Y:S05]  /*4750*/  @P3 STG.E desc[UR54][R6.64+0x100], R11 ;  /* 0x0001000b06003986 */ /* 0x0001ea000c101936 */
[----:B------:R-:W-:Y:S05]  /*4760*/  @!P2 BRA `(.L_x_107) ;  /* 0x000000000004a947 */ /* 0x000fea0003800000 */
[----:B------:R0:W5:Y:S02]  /*4770*/  LDG.E.LTC128B R104, desc[UR54][R2.64+0x104] ;  /* 0x0001043602687981 */ /* 0x000164000c1e1920 */
.L_x_107:
[----:B------:R-:W-:Y:S05]  /*4780*/  BSYNC B1 ;  /* 0x0000000000017941 */ /* 0x000fea0003800000 */
.L_x_106:
[----:B-----5:R-:W-:Y:S01]  /*4790*/  FMUL R10, R104, R89 ;  /* 0x00000059680a7220 */ /* 0x020fe20000400000 */
[----:B------:R-:W-:Y:S01]  /*47a0*/  ISETP.GT.AND P0, PT, R0, 0x8, P0 ;  /* 0x000000080000780c */ /* 0x000fe20000704270 */
[----:B------:R-:W-:Y:S02]  /*47b0*/  BSSY B1, `(.L_x_108) ;  /* 0x0000005000017945 */ /* 0x000fe40003800000 */
[----:B------:R-:W-:-:S05]  /*47c0*/  FFMA R57, R57, R88, R10 ;  /* 0x0000005839397223 */ /* 0x000fca000000000a */
[----:B------:R0:W-:Y:S05]  /*47d0*/  @P2 STG.E desc[UR54][R6.64+0x104], R57 ;  /* 0x0001043906002986 */ /* 0x0001ea000c101936 */
[----:B------:R-:W-:Y:S05]  /*47e0*/  @!P0 BRA `(.L_x_109) ;  /* 0x0000000000048947 */ /* 0x000fea0003800000 */
[----:B------:R0:W5:Y:S02]  /*47f0*/  LDG.E.LTC128B R104, desc[UR54][R4.64+0x100] ;  /* 0x0001003604687981 */ /* 0x000164000c1e1920 */
.L_x_109:
[----:B------:R-:W-:Y:S05]  /*4800*/  BSYNC B1 ;  /* 0x0000000000017941 */ /* 0x000fea0003800000 */
.L_x_108:
        /* <DEDUP_REMOVED lines=8> */
.L_x_111:
[----:B------:R-:W-:Y:S05]  /*4890*/  BSYNC B1 ;  /* 0x0000000000017941 */ /* 0x000fea0003800000 */
.L_x_110:
        /* <DEDUP_REMOVED lines=8> */
.L_x_113:
[----:B------:R-:W-:Y:S05]  /*4920*/  BSYNC B1 ;  /* 0x0000000000017941 */ /* 0x000fea0003800000 */
.L_x_112:
[----:B0----5:R-:W-:Y:S01]  /*4930*/  FMUL R11, R104, R89 ;  /* 0x00000059680b7220 */ /* 0x021fe20000400000 */
[----:B------:R-:W-:Y:S01]  /*4940*/  ISETP.GT.AND P1, PT, R0, RZ, P0 ;  /* 0x000000ff0000720c */ /* 0x000fe20000724270 */
[----:B------:R-:W-:Y:S02]  /*4950*/  BSSY B1, `(.L_x_114) ;  /* 0x0000005000017945 */ /* 0x000fe40003800000 */
[----:B------:R-:W-:-:S05]  /*4960*/  FFMA R11, R60, R88, R11 ;  /* 0x000000583c0b7223 */ /* 0x000fca000000000b */
[----:B------:R0:W-:Y:S05]  /*4970*/  @P3 STG.E desc[UR54][R6.64+0x120], R11 ;  /* 0x0001200b06003986 */ /* 0x0001ea000c101936 */
[----:B------:R-:W-:Y:S05]  /*4980*/  @!P1 BRA `(.L_x_115) ;  /* 0x0000000000049947 */ /* 0x000fea0003800000 */
[----:B------:R0:W5:Y:S02]  /*4990*/  LDG.E.LTC128B R104, desc[UR54][R2.64+0x124] ;  /* 0x0001243602687981 */ /* 0x000164000c1e1920 */
.L_x_115:
[----:B------:R-:W-:Y:S05]  /*49a0*/  BSYNC B1 ;  /* 0x0000000000017941 */ /* 0x000fea0003800000 */
.L_x_114:
[----:B-----5:R-:W-:Y:S01]  /*49b0*/  FMUL R10, R104, R89 ;  /* 0x00000059680a7220 */ /* 0x020fe20000400000 */
[----:B------:R-:W-:Y:S01]  /*49c0*/  ISETP.GT.AND P2, PT, R0, 0x8, P2 ;  /* 0x000000080000780c */ /* 0x000fe20001744270 */
[----:B------:R-:W-:Y:S02]  /*49d0*/  BSSY B1, `(.L_x_116) ;  /* 0x0000005000017945 */ /* 0x000fe40003800000 */
[----:B------:R-:W-:-:S05]  /*49e0*/  FFMA R61, R61, R88, R10 ;  /* 0x000000583d3d7223 */ /* 0x000fca000000000a */
[----:B------:R0:W-:Y:S05]  /*49f0*/  @P1 STG.E desc[UR54][R6.64+0x124], R61 ;  /* 0x0001243d06001986 */ /* 0x0001ea000c101936 */
[----:B------:R-:W-:Y:S05]  /*4a00*/  @!P2 BRA `(.L_x_117) ;  /* 0x000000000004a947 */ /* 0x000fea0003800000 */
[----:B------:R0:W5:Y:S02]  /*4a10*/  LDG.E.LTC128B R104, desc[UR54][R4.64+0x120] ;  /* 0x0001203604687981 */ /* 0x000164000c1e1920 */
.L_x_117:
[----:B------:R-:W-:Y:S05]  /*4a20*/  BSYNC B1 ;  /* 0x0000000000017941 */ /* 0x000fea0003800000 */
.L_x_116:
        /* <DEDUP_REMOVED lines=8> */
.L_x_119:
[----:B------:R-:W-:Y:S05]  /*4ab0*/  BSYNC B1 ;  /* 0x0000000000017941 */ /* 0x000fea0003800000 */
.L_x_118:
        /* <DEDUP_REMOVED lines=8> */
.L_x_121:
[----:B------:R-:W-:Y:S05]  /*4b40*/  BSYNC B1 ;  /* 0x0000000000017941 */ /* 0x000fea0003800000 */
.L_x_120:
[----:B0----5:R-:W-:Y:S01]  /*4b50*/  FMUL R11, R104, R89 ;  /* 0x00000059680b7220 */ /* 0x021fe20000400000 */
[----:B------:R-:W-:Y:S01]  /*4b60*/  ISETP.GT.AND P0, PT, R0, RZ, P2 ;  /* 0x000000ff0000720c */ /* 0x000fe20001704270 */
[----:B------:R-:W-:Y:S02]  /*4b70*/  BSSY B1, `(.L_x_122) ;  /* 0x0000005000017945 */ /* 0x000fe40003800000 */
[----:B------:R-:W-:-:S05]  /*4b80*/  FFMA R11, R64, R88, R11 ;  /* 0x00000058400b7223 */ /* 0x000fca000000000b */
[----:B------:R0:W-:Y:S05]  /*4b90*/  @P3 STG.E desc[UR54][R6.64+0x140], R11 ;  /* 0x0001400b06003986 */ /* 0x0001ea000c101936 */
[----:B------:R-:W-:Y:S05]  /*4ba0*/  @!P0 BRA `(.L_x_123) ;  /* 0x0000000000048947 */ /* 0x000fea0003800000 */
[----:B------:R0:W5:Y:S02]  /*4bb0*/  LDG.E.LTC128B R104, desc[UR54][R2.64+0x144] ;  /* 0x0001443602687981 */ /* 0x000164000c1e1920 */
.L_x_123:
[----:B------:R-:W-:Y:S05]  /*4bc0*/  BSYNC B1 ;  /* 0x0000000000017941 */ /* 0x000fea0003800000 */
.L_x_122:
[----:B-----5:R-:W-:Y:S01]  /*4bd0*/  FMUL R10, R104, R89 ;  /* 0x00000059680a7220 */ /* 0x020fe20000400000 */
[----:B------:R-:W-:Y:S01]  /*4be0*/  ISETP.GT.AND P1, PT, R0, 0x8, P1 ;  /* 0x000000080000780c */ /* 0x000fe20000f24270 */
[----:B------:R-:W-:Y:S02]  /*4bf0*/  BSSY B1, `(.L_x_124) ;  /* 0x0000005000017945 */ /* 0x000fe40003800000 */
[----:B------:R-:W-:-:S05]  /*4c00*/  FFMA R65, R65, R88, R10 ;  /* 0x0000005841417223 */ /* 0x000fca000000000a */
[----:B------:R0:W-:Y:S05]  /*4c10*/  @P0 STG.E desc[UR54][R6.64+0x144], R65 ;  /* 0x0001444106000986 */ /* 0x0001ea000c101936 */
[----:B------:R-:W-:Y:S05]  /*4c20*/  @!P1 BRA `(.L_x_125) ;  /* 0x0000000000049947 */ /* 0x000fea0003800000 */
[----:B------:R0:W5:Y:S02]  /*4c30*/  LDG.E.LTC128B R104, desc[UR54][R4.64+0x140] ;  /* 0x0001403604687981 */ /* 0x000164000c1e1920 */
.L_x_125:
[----:B------:R-:W-:Y:S05]  /*4c40*/  BSYNC B1 ;  /* 0x0000000000017941 */ /* 0x000fea0003800000 */
.L_x_124:
        /* <DEDUP_REMOVED lines=8> */
.L_x_127:
[----:B------:R-:W-:Y:S05]  /*4cd0*/  BSYNC B1 ;  /* 0x0000000000017941 */ /* 0x000fea0003800000 */
.L_x_126:
        /* <DEDUP_REMOVED lines=8> */
.L_x_129:
[----:B------:R-:W-:Y:S05]  /*4d60*/  BSYNC B1 ;  /* 0x0000000000017941 */ /* 0x000fea0003800000 */
.L_x_128:
[----:B0----5:R-:W-:Y:S01]  /*4d70*/  FMUL R11, R104, R89 ;  /* 0x00000059680b7220 */ /* 0x021fe20000400000 */
[----:B------:R-:W-:Y:S01]  /*4d80*/  ISETP.GT.AND P2, PT, R0, RZ, P1 ;  /* 0x000000ff0000720c */ /* 0x000fe20000f44270 */
[----:B------:R-:W-:Y:S02]  /*4d90*/  BSSY B1, `(.L_x_130) ;  /* 0x0000005000017945 */ /* 0x000fe40003800000 */
[----:B------:R-:W-:-:S05]  /*4da0*/  FFMA R11, R68, R88, R11 ;  /* 0x00000058440b7223 */ /* 0x000fca000000000b */
[----:B------:R0:W-:Y:S05]  /*4db0*/  @P3 STG.E desc[UR54][R6.64+0x160], R11 ;  /* 0x0001600b06003986 */ /* 0x0001ea000c101936 */
[----:B------:R-:W-:Y:S05]  /*4dc0*/  @!P2 BRA `(.L_x_131) ;  /* 0x000000000004a947 */ /* 0x000fea0003800000 */
[----:B------:R0:W5:Y:S02]  /*4dd0*/  LDG.E.LTC128B R104, desc[UR54][R2.64+0x164] ;  /* 0x0001643602687981 */ /* 0x000164000c1e1920 */
.L_x_131:
[----:B------:R-:W-:Y:S05]  /*4de0*/  BSYNC B1 ;  /* 0x0000000000017941 */ /* 0x000fea0003800000 */
.L_x_130:
[----:B-----5:R-:W-:Y:S01]  /*4df0*/  FMUL R10, R104, R89 ;  /* 0x00000059680a7220 */ /* 0x020fe20000400000 */
[----:B------:R-:W-:Y:S01]  /*4e00*/  ISETP.GT.AND P0, PT, R0, 0x8, P0 ;  /* 0x000000080000780c */ /* 0x000fe20000704270 */
[----:B------:R-:W-:Y:S02]  /*4e10*/  BSSY B1, `(.L_x_132) ;  /* 0x0000005000017945 */ /* 0x000fe40003800000 */
[----:B------:R-:W-:-:S05]  /*4e20*/  FFMA R69, R69, R88, R10 ;  /* 0x0000005845457223 */ /* 0x000fca000000000a */
[----:B------:R0:W-:Y:S05]  /*4e30*/  @P2 STG.E desc[UR54][R6.64+0x164], R69 ;  /* 0x0001644506002986 */ /* 0x0001ea000c101936 */
[----:B------:R-:W-:Y:S05]  /*4e40*/  @!P0 BRA `(.L_x_133) ;  /* 0x0000000000048947 */ /* 0x000fea0003800000 */
[----:B------:R0:W5:Y:S02]  /*4e50*/  LDG.E.LTC128B R104, desc[UR54][R4.64+0x160] ;  /* 0x0001603604687981 */ /* 0x000164000c1e1920 */
.L_x_133:
[----:B------:R-:W-:Y:S05]  /*4e60*/  BSYNC B1 ;  /* 0x0000000000017941 */ /* 0x000fea0003800000 */
.L_x_132:
        /* <DEDUP_REMOVED lines=8> */
.L_x_135:
[----:B------:R-:W-:Y:S05]  /*4ef0*/  BSYNC B1 ;  /* 0x0000000000017941 */ /* 0x000fea0003800000 */
.L_x_134:
        /* <DEDUP_REMOVED lines=8> */
.L_x_137:
[----:B------:R-:W-:Y:S05]  /*4f80*/  BSYNC B1 ;  /* 0x0000000000017941 */ /* 0x000fea0003800000 */
.L_x_136:
[----:B0----5:R-:W-:Y:S01]  /*4f90*/  FMUL R11, R104, R89 ;  /* 0x00000059680b7220 */ /* 0x021fe20000400000 */
[----:B------:R-:W-:Y:S01]  /*4fa0*/  ISETP.GT.AND P1, PT, R0, RZ, P0 ;  /* 0x000000ff0000720c */ /* 0x000fe20000724270 */
[----:B------:R-:W-:Y:S02]  /*4fb0*/  BSSY B1, `(.L_x_138) ;  /* 0x0000005000017945 */ /* 0x000fe40003800000 */
[----:B------:R-:W-:-:S05]  /*4fc0*/  FFMA R11, R72, R88, R11 ;  /* 0x00000058480b7223 */ /* 0x000fca000000000b */
[----:B------:R0:W-:Y:S05]  /*4fd0*/  @P3 STG.E desc[UR54][R6.64+0x180], R11 ;  /* 0x0001800b06003986 */ /* 0x0001ea000c101936 */
[----:B------:R-:W-:Y:S05]  /*4fe0*/  @!P1 BRA `(.L_x_139) ;  /* 0x0000000000049947 */ /* 0x000fea0003800000 */
[----:B------:R0:W5:Y:S02]  /*4ff0*/  LDG.E.LTC128B R104, desc[UR54][R2.64+0x184] ;  /* 0x0001843602687981 */ /* 0x000164000c1e1920 */
.L_x_139:
[----:B------:R-:W-:Y:S05]  /*5000*/  BSYNC B1 ;  /* 0x0000000000017941 */ /* 0x000fea0003800000 */
.L_x_138:
[----:B-----5:R-:W-:Y:S01]  /*5010*/  FMUL R10, R104, R89 ;  /* 0x00000059680a7220 */ /* 0x020fe20000400000 */
[----:B------:R-:W-:Y:S01]  /*5020*/  ISETP.GT.AND P2, PT, R0, 0x8, P2 ;  /* 0x000000080000780c */ /* 0x000fe20001744270 */
[----:B------:R-:W-:Y:S02]  /*5030*/  BSSY B1, `(.L_x_140) ;  /* 0x0000005000017945 */ /* 0x000fe40003800000 */
[----:B------:R-:W-:-:S05]  /*5040*/  FFMA R73, R73, R88, R10 ;  /* 0x0000005849497223 */ /* 0x000fca000000000a */
[----:B------:R0:W-:Y:S05]  /*5050*/  @P1 STG.E desc[UR54][R6.64+0x184], R73 ;  /* 0x0001844906001986 */ /* 0x0001ea000c101936 */
[----:B------:R-:W-:Y:S05]  /*5060*/  @!P2 BRA `(.L_x_141) ;  /* 0x000000000004a947 */ /* 0x000fea0003800000 */
[----:B------:R0:W5:Y:S02]  /*5070*/  LDG.E.LTC128B R104, desc[UR54][R4.64+0x180] ;  /* 0x0001803604687981 */ /* 0x000164000c1e1920 */
.L_x_141:
[----:B------:R-:W-:Y:S05]  /*5080*/  BSYNC B1 ;  /* 0x0000000000017941 */ /* 0x000fea0003800000 */
.L_x_140:
        /* <DEDUP_REMOVED lines=8> */
.L_x_143:
[----:B------:R-:W-:Y:S05]  /*5110*/  BSYNC B1 ;  /* 0x0000000000017941 */ /* 0x000fea0003800000 */
.L_x_142:
        /* <DEDUP_REMOVED lines=8> */
.L_x_145:
[----:B------:R-:W-:Y:S05]  /*51a0*/  BSYNC B1 ;  /* 0x0000000000017941 */ /* 0x000fea0003800000 */
.L_x_144:
[----:B0----5:R-:W-:Y:S01]  /*51b0*/  FMUL R11, R104, R89 ;  /* 0x00000059680b7220 */ /* 0x021fe20000400000 */
[----:B------:R-:W-:Y:S01]  /*51c0*/  ISETP.GT.AND P0, PT, R0, RZ, P2 ;  /* 0x000000ff0000720c */ /* 0x000fe20001704270 */
[----:B------:R-:W-:Y:S02]  /*51d0*/  BSSY B1, `(.L_x_146) ;  /* 0x0000005000017945 */ /* 0x000fe40003800000 */
[----:B------:R-:W-:-:S05]  /*51e0*/  FFMA R11, R76, R88, R11 ;  /* 0x000000584c0b7223 */ /* 0x000fca000000000b */
[----:B------:R0:W-:Y:S05]  /*51f0*/  @P3 STG.E desc[UR54][R6.64+0x1a0], R11 ;  /* 0x0001a00b06003986 */ /* 0x0001ea000c101936 */
[----:B------:R-:W-:Y:S05]  /*5200*/  @!P0 BRA `(.L_x_147) ;  /* 0x0000000000048947 */ /* 0x000fea0003800000 */
[----:B------:R0:W5:Y:S02]  /*5210*/  LDG.E.LTC128B R104, desc[UR54][R2.64+0x1a4] ;  /* 0x0001a43602687981 */ /* 0x000164000c1e1920 */
.L_x_147:
[----:B------:R-:W-:Y:S05]  /*5220*/  BSYNC B1 ;  /* 0x0000000000017941 */ /* 0x000fea0003800000 */
.L_x_146:
[----:B-----5:R-:W-:Y:S01]  /*5230*/  FMUL R10, R104, R89 ;  /* 0x00000059680a7220 */ /* 0x020fe20000400000 */
[----:B------:R-:W-:Y:S01]  /*5240*/  ISETP.GT.AND P1, PT, R0, 0x8, P1 ;  /* 0x000000080000780c */ /* 0x000fe20000f24270 */
[----:B------:R-:W-:Y:S02]  /*5250*/  BSSY B1, `(.L_x_148) ;  /* 0x0000005000017945 */ /* 0x000fe40003800000 */
[----:B------:R-:W-:-:S05]  /*5260*/  FFMA R77, R77, R88, R10 ;  /* 0x000000584d4d7223 */ /* 0x000fca000000000a */
[----:B------:R0:W-:Y:S05]  /*5270*/  @P0 STG.E desc[UR54][R6.64+0x1a4], R77 ;  /* 0x0001a44d06000986 */ /* 0x0001ea000c101936 */
[----:B------:R-:W-:Y:S05]  /*5280*/  @!P1 BRA `(.L_x_149) ;  /* 0x0000000000049947 */ /* 0x000fea0003800000 */
[----:B------:R0:W5:Y:S02]  /*5290*/  LDG.E.LTC128B R104, desc[UR54][R4.64+0x1a0] ;  /* 0x0001a03604687981 */ /* 0x000164000c1e1920 */
.L_x_149:
[----:B------:R-:W-:Y:S05]  /*52a0*/  BSYNC B1 ;  /* 0x0000000000017941 */ /* 0x000fea0003800000 */
.L_x_148:
        /* <DEDUP_REMOVED lines=8> */
.L_x_151:
[----:B------:R-:W-:Y:S05]  /*5330*/  BSYNC B1 ;  /* 0x0000000000017941 */ /* 0x000fea0003800000 */
.L_x_150:
        /* <DEDUP_REMOVED lines=8> */
.L_x_153:
[----:B------:R-:W-:Y:S05]  /*53c0*/  BSYNC B1 ;  /* 0x0000000000017941 */ /* 0x000fea0003800000 */
.L_x_152:
[----:B0----5:R-:W-:Y:S01]  /*53d0*/  FMUL R11, R104, R89 ;  /* 0x00000059680b7220 */ /* 0x021fe20000400000 */
[----:B------:R-:W-:Y:S01]  /*53e0*/  ISETP.GT.AND P2, PT, R0, RZ, P1 ;  /* 0x000000ff0000720c */ /* 0x000fe20000f44270 */
[----:B------:R-:W-:Y:S02]  /*53f0*/  BSSY B1, `(.L_x_154) ;  /* 0x0000005000017945 */ /* 0x000fe40003800000 */
[----:B------:R-:W-:-:S05]  /*5400*/  FFMA R11, R80, R88, R11 ;  /* 0x00000058500b7223 */ /* 0x000fca000000000b */
[----:B------:R0:W-:Y:S05]  /*5410*/  @P3 STG.E desc[UR54][R6.64+0x1c0], R11 ;  /* 0x0001c00b06003986 */ /* 0x0001ea000c101936 */
[----:B------:R-:W-:Y:S05]  /*5420*/  @!P2 BRA `(.L_x_155) ;  /* 0x000000000004a947 */ /* 0x000fea0003800000 */
[----:B------:R0:W5:Y:S02]  /*5430*/  LDG.E.LTC128B R104, desc[UR54][R2.64+0x1c4] ;  /* 0x0001c43602687981 */ /* 0x000164000c1e1920 */
.L_x_155:
[----:B------:R-:W-:Y:S05]  /*5440*/  BSYNC B1 ;  /* 0x0000000000017941 */ /* 0x000fea0003800000 */
.L_x_154:
[----:B-----5:R-:W-:Y:S01]  /*5450*/  FMUL R10, R104, R89 ;  /* 0x00000059680a7220 */ /* 0x020fe20000400000 */
[----:B------:R-:W-:Y:S01]  /*5460*/  ISETP.GT.AND P0, PT, R0, 0x8, P0 ;  /* 0x000000080000780c */ /* 0x000fe20000704270 */
[----:B------:R-:W-:Y:S02]  /*5470*/  BSSY B1, `(.L_x_156) ;  /* 0x0000005000017945 */ /* 0x000fe40003800000 */
[----:B------:R-:W-:-:S05]  /*5480*/  FFMA R81, R81, R88, R10 ;  /* 0x0000005851517223 */ /* 0x000fca000000000a */
[----:B------:R0:W-:Y:S05]  /*5490*/  @P2 STG.E desc[UR54][R6.64+0x1c4], R81 ;  /* 0x0001c45106002986 */ /* 0x0001ea000c101936 */
[----:B------:R-:W-:Y:S05]  /*54a0*/  @!P0 BRA `(.L_x_157) ;  /* 0x0000000000048947 */ /* 0x000fea0003800000 */
[----:B------:R0:W5:Y:S02]  /*54b0*/  LDG.E.LTC128B R104, desc[UR54][R4.64+0x1c0] ;  /* 0x0001c03604687981 */ /* 0x000164000c1e1920 */
.L_x_157:
[----:B------:R-:W-:Y:S05]  /*54c0*/  BSYNC B1 ;  /* 0x0000000000017941 */ /* 0x000fea0003800000 */
.L_x_156:
        /* <DEDUP_REMOVED lines=8> */
.L_x_159:
[----:B------:R-:W-:Y:S05]  /*5550*/  BSYNC B1 ;  /* 0x0000000000017941 */ /* 0x000fea0003800000 */
.L_x_158:
        /* <DEDUP_REMOVED lines=8> */
.L_x_161:
[----:B------:R-:W-:Y:S05]  /*55e0*/  BSYNC B1 ;  /* 0x0000000000017941 */ /* 0x000fea0003800000 */
.L_x_160:
[----:B0----5:R-:W-:Y:S01]  /*55f0*/  FMUL R11, R104, R89 ;  /* 0x00000059680b7220 */ /* 0x021fe20000400000 */
[----:B------:R-:W-:Y:S01]  /*5600*/  ISETP.GT.AND P1, PT, R0, RZ, P0 ;  /* 0x000000ff0000720c */ /* 0x000fe20000724270 */
[----:B------:R-:W-:Y:S02]  /*5610*/  BSSY B1, `(.L_x_162) ;  /* 0x0000005000017945 */ /* 0x000fe40003800000 */
[----:B------:R-:W-:-:S05]  /*5620*/  FFMA R11, R84, R88, R11 ;  /* 0x00000058540b7223 */ /* 0x000fca000000000b */
[----:B------:R0:W-:Y:S05]  /*5630*/  @P3 STG.E desc[UR54][R6.64+0x1e0], R11 ;  /* 0x0001e00b06003986 */ /* 0x0001ea000c101936 */
[----:B------:R-:W-:Y:S05]  /*5640*/  @!P1 BRA `(.L_x_163) ;  /* 0x0000000000049947 */ /* 0x000fea0003800000 */
[----:B------:R0:W5:Y:S02]  /*5650*/  LDG.E.LTC128B R104, desc[UR54][R2.64+0x1e4] ;  /* 0x0001e43602687981 */ /* 0x000164000c1e1920 */
.L_x_163:
[----:B------:R-:W-:Y:S05]  /*5660*/  BSYNC B1 ;  /* 0x0000000000017941 */ /* 0x000fea0003800000 */
.L_x_162:
[----:B0----5:R-:W-:Y:S01]  /*5670*/  FMUL R2, R104, R89 ;  /* 0x0000005968027220 */ /* 0x021fe20000400000 */
[----:B------:R-:W-:Y:S01]  /*5680*/  ISETP.GT.AND P2, PT, R0, 0x8, P2 ;  /* 0x000000080000780c */ /* 0x000fe20001744270 */
[----:B------:R-:W-:Y:S02]  /*5690*/  BSSY B1, `(.L_x_164) ;  /* 0x0000005000017945 */ /* 0x000fe40003800000 */
[----:B------:R-:W-:-:S05]  /*56a0*/  FFMA R85, R85, R88, R2 ;  /* 0x0000005855557223 */ /* 0x000fca0000000002 */
[----:B------:R0:W-:Y:S05]  /*56b0*/  @P1 STG.E desc[UR54][R6.64+0x1e4], R85 ;  /* 0x0001e45506001986 */ /* 0x0001ea000c101936 */
[----:B------:R-:W-:Y:S05]  /*56c0*/  @!P2 BRA `(.L_x_165) ;  /* 0x000000000004a947 */ /* 0x000fea0003800000 */
[----:B------:R0:W5:Y:S02]  /*56d0*/  LDG.E.LTC128B R104, desc[UR54][R4.64+0x1e0] ;  /* 0x0001e03604687981 */ /* 0x000164000c1e1920 */
.L_x_165:
[----:B------:R-:W-:Y:S05]  /*56e0*/  BSYNC B1 ;  /* 0x0000000000017941 */ /* 0x000fea0003800000 */
.L_x_164:
[----:B-----5:R-:W-:Y:S01]  /*56f0*/  FMUL R3, R104, R89 ;  /* 0x0000005968037220 */ /* 0x020fe20000400000 */
[----:B------:R-:W-:Y:S01]  /*5700*/  @P2 IMAD.MOV.U32 R2, RZ, RZ, R8 ;  /* 0x000000ffff022224 */ /* 0x000fe200078e0008 */
[----:B------:R-:W-:Y:S01]  /*5710*/  ISETP.GT.AND P0, PT, R0, 0x8, P0 ;  /* 0x000000080000780c */ /* 0x000fe20000704270 */
[----:B------:R-:W-:Y:S01]  /*5720*/  BSSY B1, `(.L_x_166) ;  /* 0x0000006000017945 */ /* 0x000fe20003800000 */
[----:B01----:R-:W-:Y:S01]  /*5730*/  FFMA R7, R86, R88, R3 ;  /* 0x0000005856077223 */ /* 0x003fe20000000003 */
[----:B------:R-:W-:-:S05]  /*5740*/  @P2 IMAD.MOV.U32 R3, RZ, RZ, R9 ;  /* 0x000000ffff032224 */ /* 0x000fca00078e0009 */
[----:B------:R0:W-:Y:S05]  /*5750*/  @P2 STG.E desc[UR54][R2.64+0x1e0], R7 ;  /* 0x0001e00702002986 */ /* 0x0001ea000c101936 */
[----:B------:R-:W-:Y:S05]  /*5760*/  @!P0 BRA `(.L_x_167) ;  /* 0x0000000000048947 */ /* 0x000fea0003800000 */
[----:B------:R1:W5:Y:S02]  /*5770*/  LDG.E.LTC128B R104, desc[UR54][R4.64+0x1e4] ;  /* 0x0001e43604687981 */ /* 0x000364000c1e1920 */
.L_x_167:
[----:B------:R-:W-:Y:S05]  /*5780*/  BSYNC B1 ;  /* 0x0000000000017941 */ /* 0x000fea0003800000 */
.L_x_166:
[----:B-----5:R-:W-:-:S04]  /*5790*/  FMUL R104, R104, R89 ;  /* 0x0000005968687220 */ /* 0x020fc80000400000 */
[----:B------:R-:W-:Y:S01]  /*57a0*/  FFMA R87, R87, R88, R104 ;  /* 0x0000005857577223 */ /* 0x000fe20000000068 */
[----:B------:R-:W-:Y:S06]  /*57b0*/  @!P0 BRA `(.L_x_168) ;  /* 0x0000000c00a08947 */ /* 0x000fec0003800000 */
[----:B------:R0:W-:Y:S01]  /*57c0*/  STG.E desc[UR54][R8.64+0x1e4], R87 ;  /* 0x0001e45708007986 */ /* 0x0001e2000c101936 */
[----:B------:R-:W-:Y:S05]  /*57d0*/  BRA `(.L_x_168) ;  /* 0x0000000c00987947 */ /* 0x000fea0003800000 */
.L_x_43:
[----:B------:R-:W-:Y:S01]  /*57e0*/  ULDC.64 UR4, c[0x0][0x5c0] ;  /* 0x0001700000047ab9 */ /* 0x000fe20000000a00 */
[----:B------:R-:W-:Y:S01]  /*57f0*/  ISETP.GT.AND P0, PT, R18, 0x1, PT ;  /* 0x000000011200780c */ /* 0x000fe20003f04270 */
[-C--:B------:R-:W-:Y:S01]  /*5800*/  FMUL R25, R25, R88.reuse ;  /* 0x0000005819197220 */ /* 0x080fe20000400000 */
[----:B------:R-:W-:Y:S01]  /*5810*/  LEA R2, P4, R22, UR4, 0x2 ;  /* 0x0000000416027c11 */ /* 0x000fe2000f8810ff */
[-C--:B------:R-:W-:Y:S01]  /*5820*/  FMUL R27, R27, R88.reuse ;  /* 0x000000581b1b7220 */ /* 0x080fe20000400000 */
[----:B------:R-:W-:Y:S01]  /*5830*/  ISETP.GT.AND P2, PT, R0, RZ, P0 ;  /* 0x000000ff0000720c */ /* 0x000fe20000744270 */
[-C--:B------:R-:W-:Y:S01]  /*5840*/  FMUL R9, R28, R88.reuse ;  /* 0x000000581c097220 */ /* 0x080fe20000400000 */
[----:B------:R-:W-:Y:S01]  /*5850*/  LEA.HI.X R3, R22, UR5, R7, 0x2, P4 ;  /* 0x0000000516037c11 */ /* 0x000fe2000a0f1407 */
[-C--:B------:R-:W-:Y:S01]  /*5860*/  FMUL R7, R24, R88.reuse ;  /* 0x0000005818077220 */ /* 0x080fe20000400000 */
[----:B------:R-:W-:Y:S01]  /*5870*/  ISETP.GT.AND P3, PT, R0, 0x8, P3 ;  /* 0x000000080000780c */ /* 0x000fe20001f64270 */
[-C--:B------:R-:W-:Y:S01]  /*5880*/  FMUL R29, R29, R88.reuse ;  /* 0x000000581d1d7220 */ /* 0x080fe20000400000 */
[----:B------:R-:W-:Y:S01]  /*5890*/  SHF.L.U64.HI R5, R96, 0x2, R95 ;  /* 0x0000000260057819 */ /* 0x000fe2000001025f */
[-C--:B------:R-:W-:Y:S01]  /*58a0*/  FMUL R31, R31, R88.reuse ;  /* 0x000000581f1f7220 */ /* 0x080fe20000400000 */
[----:B------:R0:W-:Y:S01]  /*58b0*/  @P1 STG.E desc[UR54][R2.64], R7 ;  /* 0x0000000702001986 */ /* 0x0001e2000c101936 */
[----:B------:R-:W-:Y:S01]  /*58c0*/  ISETP.GT.AND P0, PT, R0, 0x8, P0 ;  /* 0x000000080000780c */ /* 0x000fe20000704270 */
[----:B------:R-:W-:Y:S01]  /*58d0*/  FMUL R33, R33, R88 ;  /* 0x0000005821217220 */ /* 0x000fe20000400000 */
[----:B------:R-:W-:Y:S01]  /*58e0*/  LEA R4, P1, R96, R2, 0x2 ;  /* 0x0000000260047211 */ /* 0x000fe200078210ff */
[-C--:B------:R-:W-:Y:S01]  /*58f0*/  FMUL R35, R35, R88.reuse ;  /* 0x0000005823237220 */ /* 0x080fe20000400000 */
[C---:B------:R-:W-:Y:S01]  /*5900*/  ISETP.GT.AND P5, PT, R18.reuse, 0x8, PT ;  /* 0x000000081200780c */ /* 0x040fe20003fa4270 */
[----:B------:R-:W-:Y:S01]  /*5910*/  @P2 STG.E desc[UR54][R2.64+0x4], R25 ;  /* 0x0000041902002986 */ /* 0x000fe2000c101936 */
[----:B------:R-:W-:Y:S01]  /*5920*/  ISETP.GT.AND P4, PT, R18, 0x9, PT ;  /* 0x000000091200780c */ /* 0x000fe20003f84270 */
[----:B------:R-:W-:Y:S01]  /*5930*/  IMAD.X R5, R5, 0x1, R3, P1 ;  /* 0x0000000105057824 */ /* 0x000fe200008e0603 */
[C---:B------:R-:W-:Y:S01]  /*5940*/  ISETP.GT.AND P2, PT, R0.reuse, RZ, P5 ;  /* 0x000000ff0000720c */ /* 0x040fe20002f44270 */
[-C--:B------:R-:W-:Y:S01]  /*5950*/  FMUL R37, R37, R88.reuse ;  /* 0x0000005825257220 */ /* 0x080fe20000400000 */
[----:B------:R-:W-:Y:S01]  /*5960*/  ISETP.GT.AND P1, PT, R0, RZ, P4 ;  /* 0x000000ff0000720c */ /* 0x000fe20002724270 */
[-C--:B0-----:R-:W-:Y:S01]  /*5970*/  FMUL R7, R26, R88.reuse ;  /* 0x000000581a077220 */ /* 0x081fe20000400000 */
[----:B------:R-:W-:Y:S01]  /*5980*/  ISETP.GT.AND P4, PT, R0, 0x8, P4 ;  /* 0x000000080000780c */ /* 0x000fe20002784270 */
[-C--:B------:R-:W-:Y:S01]  /*5990*/  FMUL R39, R39, R88.reuse ;  /* 0x0000005827277220 */ /* 0x080fe20000400000 */
[-C--:B------:R-:W-:Y:S01]  /*59a0*/  FMUL R41, R41, R88.reuse ;  /* 0x0000005829297220 */ /* 0x080fe20000400000 */
[-C--:B------:R-:W-:Y:S01]  /*59b0*/  FMUL R43, R43, R88.reuse ;  /* 0x000000582b2b7220 */ /* 0x080fe20000400000 */
[----:B------:R0:W-:Y:S01]  /*59c0*/  @P3 STG.E desc[UR54][R4.64], R7 ;  /* 0x0000000704003986 */ /* 0x0001e2000c101936 */
[----:B------:R-:W-:Y:S01]  /*59d0*/  ISETP.GT.AND P3, PT, R18, 0x11, PT ;  /* 0x000000111200780c */ /* 0x000fe20003f64270 */
[-C--:B------:R-:W-:Y:S01]  /*59e0*/  FMUL R45, R45, R88.reuse ;  /* 0x000000582d2d7220 */ /* 0x080fe20000400000 */
[-C--:B------:R-:W-:Y:S01]  /*59f0*/  FMUL R47, R47, R88.reuse ;  /* 0x000000582f2f7220 */ /* 0x080fe20000400000 */
[----:B------:R-:W-:Y:S01]  /*5a00*/  @P0 STG.E desc[UR54][R4.64+0x4], R27 ;  /* 0x0000041b04000986 */ /* 0x000fe2000c101936 */
[----:B------:R-:W-:Y:S01]  /*5a10*/  ISETP.GT.AND P0, PT, R0, 0x8, P5 ;  /* 0x000000080000780c */ /* 0x000fe20002f04270 */
[-C--:B------:R-:W-:Y:S01]  /*5a20*/  FMUL R49, R49, R88.reuse ;  /* 0x0000005831317220 */ /* 0x080fe20000400000 */
[----:B------:R-:W-:Y:S01]  /*5a30*/  ISETP.GT.AND P5, PT, R18, 0x10, PT ;  /* 0x000000101200780c */ /* 0x000fe20003fa4270 */
[----:B------:R1:W-:Y:S01]  /*5a40*/  @P2 STG.E desc[UR54][R2.64+0x20], R9 ;  /* 0x0000200902002986 */ /* 0x0003e2000c101936 */
[-C--:B------:R-:W-:Y:S01]  /*5a50*/  FMUL R51, R51, R88.reuse ;  /* 0x0000005833337220 */ /* 0x080fe20000400000 */
[-C--:B------:R-:W-:Y:S01]  /*5a60*/  FMUL R53, R53, R88.reuse ;  /* 0x0000005835357220 */ /* 0x080fe20000400000 */
[C---:B------:R-:W-:Y:S01]  /*5a70*/  ISETP.GT.AND P2, PT, R0.reuse, RZ, P5 ;  /* 0x000000ff0000720c */ /* 0x040fe20002f44270 */
[----:B------:R-:W-:Y:S01]  /*5a80*/  @P1 STG.E desc[UR54][R2.64+0x24], R29 ;  /* 0x0000241d02001986 */ /* 0x000fe2000c101936 */
[----:B------:R-:W-:Y:S01]  /*5a90*/  ISETP.GT.AND P1, PT, R0, RZ, P3 ;  /* 0x000000ff0000720c */ /* 0x000fe20001f24270 */
[-C--:B0-----:R-:W-:Y:S01]  /*5aa0*/  FMUL R7, R30, R88.reuse ;  /* 0x000000581e077220 */ /* 0x081fe20000400000 */
[----:B------:R-:W-:Y:S01]  /*5ab0*/  ISETP.GT.AND P3, PT, R0, 0x8, P3 ;  /* 0x000000080000780c */ /* 0x000fe20001f64270 */
[-C--:B------:R-:W-:Y:S01]  /*5ac0*/  FMUL R55, R55, R88.reuse ;  /* 0x0000005837377220 */ /* 0x080fe20000400000 */
[-C--:B------:R-:W-:Y:S01]  /*5ad0*/  FMUL R57, R57, R88.reuse ;  /* 0x0000005839397220 */ /* 0x080fe20000400000 */
[-C--:B------:R-:W-:Y:S01]  /*5ae0*/  FMUL R59, R59, R88.reuse ;  /* 0x000000583b3b7220 */ /* 0x080fe20000400000 */
[----:B------:R0:W-:Y:S01]  /*5af0*/  @P0 STG.E desc[UR54][R4.64+0x20], R7 ;  /* 0x0000200704000986 */ /* 0x0001e2000c101936 */
[-C--:B-1----:R-:W-:Y:S01]  /*5b00*/  FMUL R9, R32, R88.reuse ;  /* 0x0000005820097220 */ /* 0x082fe20000400000 */
[----:B------:R-:W-:Y:S01]  /*5b10*/  ISETP.GT.AND P0, PT, R0, 0x8, P5 ;  /* 0x000000080000780c */ /* 0x000fe20002f04270 */
[-C--:B------:R-:W-:Y:S01]  /*5b20*/  FMUL R61, R61, R88.reuse ;  /* 0x000000583d3d7220 */ /* 0x080fe20000400000 */
[----:B------:R-:W-:Y:S01]  /*5b30*/  @P4 STG.E desc[UR54][R4.64+0x24], R31 ;  /* 0x0000241f04004986 */ /* 0x000fe2000c101936 */
[C---:B------:R-:W-:Y:S01]  /*5b40*/  ISETP.GT.AND P5, PT, R18.reuse, 0x18, PT ;  /* 0x000000181200780c */ /* 0x040fe20003fa4270 */
[-C--:B------:R-:W-:Y:S01]  /*5b50*/  FMUL R63, R63, R88.reuse ;  /* 0x000000583f3f7220 */ /* 0x080fe20000400000 */
[----:B------:R-:W-:Y:S01]  /*5b60*/  ISETP.GT.AND P4, PT, R18, 0x19, PT ;  /* 0x000000191200780c */ /* 0x000fe20003f84270 */
[----:B------:R1:W-:Y:S01]  /*5b70*/  @P2 STG.E desc[UR54][R2.64+0x40], R9 ;  /* 0x0000400902002986 */ /* 0x0003e2000c101936 */
[C---:B------:R-:W-:Y:S01]  /*5b80*/  ISETP.GT.AND P2, PT, R0.reuse, RZ, P5 ;  /* 0x000000ff0000720c */ /* 0x040fe20002f44270 */
[-C--:B------:R-:W-:Y:S01]  /*5b90*/  FMUL R65, R65, R88.reuse ;  /* 0x0000005841417220 */ /* 0x080fe20000400000 */
[-C--:B------:R-:W-:Y:S01]  /*5ba0*/  FMUL R67, R67, R88.reuse ;  /* 0x0000005843437220 */ /* 0x080fe20000400000 */
        /* <DEDUP_REMOVED lines=29> */
[----:B------:R-:W-:Y:S01]  /*5d80*/  FMUL R87, R87, R88 ;  /* 0x0000005857577220 */ /* 0x000fe20000400000 */
[----:B------:R-:W-:Y:S01]  /*5d90*/  @P4 STG.E desc[UR54][R4.64+0x64], R39 ;  /* 0x0000642704004986 */ /* 0x000fe2000c101936 */
[----:B------:R-:W-:-:S02]  /*5da0*/  ISETP.GT.AND P5, PT, R18, 0x28, PT ;  /* 0x000000281200780c */ /* 0x000fc40003fa4270 */
[----:B------:R-:W-:Y:S01]  /*5db0*/  ISETP.GT.AND P4, PT, R18, 0x29, PT ;  /* 0x000000291200780c */ /* 0x000fe20003f84270 */
[----:B------:R1:W-:Y:S01]  /*5dc0*/  @P2 STG.E desc[UR54][R2.64+0x80], R9 ;  /* 0x0000800902002986 */ /* 0x0003e2000c101936 */
[----:B------:R-:W-:-:S03]  /*5dd0*/  ISETP.GT.AND P2, PT, R0, RZ, P5 ;  /* 0x000000ff0000720c */ /* 0x000fc60002f44270 */
[----:B------:R-:W-:Y:S01]  /*5de0*/  @P1 STG.E desc[UR54][R2.64+0x84], R41 ;  /* 0x0000842902001986 */ /* 0x000fe2000c101936 */
[----:B------:R-:W-:Y:S01]  /*5df0*/  ISETP.GT.AND P1, PT, R0, RZ, P4 ;  /* 0x000000ff0000720c */ /* 0x000fe20002724270 */
[----:B0-----:R-:W-:Y:S01]  /*5e00*/  FMUL R7, R42, R88 ;  /* 0x000000582a077220 */ /* 0x001fe20000400000 */
[----:B------:R-:W-:-:S04]  /*5e10*/  ISETP.GT.AND P4, PT, R0, 0x8, P4 ;  /* 0x000000080000780c */ /* 0x000fc80002784270 */
[----:B------:R0:W-:Y:S01]  /*5e20*/  @P0 STG.E desc[UR54][R4.64+0x80], R7 ;  /* 0x0000800704000986 */ /* 0x0001e2000c101936 */
[----:B-1----:R-:W-:Y:S01]  /*5e30*/  FMUL R9, R44, R88 ;  /* 0x000000582c097220 */ /* 0x002fe20000400000 */
[----:B------:R-:W-:Y:S02]  /*5e40*/  ISETP.GT.AND P0, PT, R0, 0x8, P5 ;  /* 0x000000080000780c */ /* 0x000fe40002f04270 */
[----:B------:R-:W-:Y:S01]  /*5e50*/  @P3 STG.E desc[UR54][R4.64+0x84], R43 ;  /* 0x0000842b04003986 */ /* 0x000fe2000c101936 */
[C---:B------:R-:W-:Y:S02]  /*5e60*/  ISETP.GT.AND P5, PT, R18.reuse, 0x30, PT ;  /* 0x000000301200780c */ /* 0x040fe40003fa4270 */
        /* <DEDUP_REMOVED lines=23> */
[----:B------:R-:W-:-:S03]  /*5fe0*/  ISETP.GT.AND P5, PT, R18, 0x40, PT ;  /* 0x000000401200780c */ /* 0x000fc60003fa4270 */
[----:B------:R1:W-:Y:S01]  /*5ff0*/  @P2 STG.E desc[UR54][R2.64+0xe0], R9 ;  /* 0x0000e00902002986 */ /* 0x0003e2000c101936 */
[----:B------:R-:W-:-:S03]  /*6000*/  ISETP.GT.AND P3, PT, R0, RZ, P5 ;  /* 0x000000ff0000720c */ /* 0x000fc60002f64270 */
[----:B------:R-:W-:Y:S01]  /*6010*/  @P1 STG.E desc[UR54][R2.64+0xe4], R53 ;  /* 0x0000e43502001986 */ /* 0x000fe2000c101936 */
[----:B------:R-:W-:Y:S01]  /*6020*/  ISETP.GT.AND P1, PT, R18, 0x41, PT ;  /* 0x000000411200780c */ /* 0x000fe20003f24270 */
[----:B0-----:R-:W-:-:S03]  /*6030*/  FMUL R7, R54, R88 ;  /* 0x0000005836077220 */ /* 0x001fc60000400000 */
[----:B------:R-:W-:Y:S02]  /*6040*/  ISETP.GT.AND P2, PT, R0, RZ, P1 ;  /* 0x000000ff0000720c */ /* 0x000fe40000f44270 */
[----:B------:R0:W-:Y:S01]  /*6050*/  @P0 STG.E desc[UR54][R4.64+0xe0], R7 ;  /* 0x0000e00704000986 */ /* 0x0001e2000c101936 */
[-C--:B-1----:R-:W-:Y:S01]  /*6060*/  FMUL R9, R56, R88.reuse ;  /* 0x0000005838097220 */ /* 0x082fe20000400000 */
[C---:B------:R-:W-:Y:S02]  /*6070*/  ISETP.GT.AND P0, PT, R0.reuse, 0x8, P5 ;  /* 0x000000080000780c */ /* 0x040fe40002f04270 */
[----:B------:R-:W-:Y:S01]  /*6080*/  @P4 STG.E desc[UR54][R4.64+0xe4], R55 ;  /* 0x0000e43704004986 */ /* 0x000fe2000c101936 */
[----:B------:R-:W-:Y:S02]  /*6090*/  ISETP.GT.AND P1, PT, R0, 0x8, P1 ;  /* 0x000000080000780c */ /* 0x000fe40000f24270 */
[----:B------:R-:W-:Y:S01]  /*60a0*/  ISETP.GT.AND P5, PT, R18, 0x48, PT ;  /* 0x000000481200780c */ /* 0x000fe20003fa4270 */
[----:B------:R1:W-:Y:S03]  /*60b0*/  @P3 STG.E desc[UR54][R2.64+0x100], R9 ;  /* 0x0001000902003986 */ /* 0x0003e6000c101936 */
[----:B------:R-:W-:Y:S01]  /*60c0*/  ISETP.GT.AND P4, PT, R0, RZ, P5 ;  /* 0x000000ff0000720c */ /* 0x000fe20002f84270 */
[----:B------:R-:W-:Y:S01]  /*60d0*/  @P2 STG.E desc[UR54][R2.64+0x104], R57 ;  /* 0x0001043902002986 */ /* 0x000fe2000c101936 */
[----:B------:R-:W-:Y:S01]  /*60e0*/  ISETP.GT.AND P2, PT, R18, 0x49, PT ;  /* 0x000000491200780c */ /* 0x000fe20003f44270 */
[----:B0-----:R-:W-:-:S03]  /*60f0*/  FMUL R7, R58, R88 ;  /* 0x000000583a077220 */ /* 0x001fc60000400000 */
[----:B------:R-:W-:Y:S02]  /*6100*/  ISETP.GT.AND P3, PT, R0, RZ, P2 ;  /* 0x000000ff0000720c */ /* 0x000fe40001764270 */
[----:B------:R0:W-:Y:S01]  /*6110*/  @P0 STG.E desc[UR54][R4.64+0x100], R7 ;  /* 0x0001000704000986 */ /* 0x0001e2000c101936 */
[----:B-1----:R-:W-:Y:S01]  /*6120*/  FMUL R9, R60, R88 ;  /* 0x000000583c097220 */ /* 0x002fe20000400000 */
[C---:B------:R-:W-:Y:S02]  /*6130*/  ISETP.GT.AND P2, PT, R0.reuse, 0x8, P2 ;  /* 0x000000080000780c */ /* 0x040fe40001744270 */
[----:B------:R-:W-:Y:S01]  /*6140*/  @P1 STG.E desc[UR54][R4.64+0x104], R59 ;  /* 0x0001043b04001986 */ /* 0x000fe2000c101936 */
[----:B------:R-:W-:Y:S02]  /*6150*/  ISETP.GT.AND P1, PT, R0, 0x8, P5 ;  /* 0x000000080000780c */ /* 0x000fe40002f24270 */
[C---:B------:R-:W-:Y:S01]  /*6160*/  ISETP.GT.AND P5, PT, R18.reuse, 0x50, PT ;  /* 0x000000501200780c */ /* 0x040fe20003fa4270 */
[----:B------:R1:W-:Y:S01]  /*6170*/  @P4 STG.E desc[UR54][R2.64+0x120], R9 ;  /* 0x0001200902004986 */ /* 0x0003e2000c101936 */
[----:B------:R-:W-:-:S03]  /*6180*/  ISETP.GT.AND P0, PT, R18, 0x51, PT ;  /* 0x000000511200780c */ /* 0x000fc60003f04270 */
[----:B------:R-:W-:Y:S01]  /*6190*/  @P3 STG.E desc[UR54][R2.64+0x124], R61 ;  /* 0x0001243d02003986 */ /* 0x000fe2000c101936 */
[----:B------:R-:W-:Y:S01]  /*61a0*/  ISETP.GT.AND P3, PT, R0, RZ, P5 ;  /* 0x000000ff0000720c */ /* 0x000fe20002f64270 */
[-C--:B0-----:R-:W-:Y:S01]  /*61b0*/  FMUL R7, R62, R88.reuse ;  /* 0x000000583e077220 */ /* 0x081fe20000400000 */
[C---:B------:R-:W-:Y:S02]  /*61c0*/  ISETP.GT.AND P4, PT, R0.reuse, RZ, P0 ;  /* 0x000000ff0000720c */ /* 0x040fe40000784270 */
[----:B------:R-:W-:Y:S02]  /*61d0*/  ISETP.GT.AND P0, PT, R0, 0x8, P0 ;  /* 0x000000080000780c */ /* 0x000fe40000704270 */
[----:B------:R0:W-:Y:S01]  /*61e0*/  @P1 STG.E desc[UR54][R4.64+0x120], R7 ;  /* 0x0001200704001986 */ /* 0x0001e2000c101936 */
[----:B-1----:R-:W-:Y:S01]  /*61f0*/  FMUL R9, R64, R88 ;  /* 0x0000005840097220 */ /* 0x002fe20000400000 */
[----:B------:R-:W-:Y:S02]  /*6200*/  ISETP.GT.AND P1, PT, R0, 0x8, P5 ;  /* 0x000000080000780c */ /* 0x000fe40002f24270 */
[----:B------:R-:W-:Y:S01]  /*6210*/  @P2 STG.E desc[UR54][R4.64+0x124], R63 ;  /* 0x0001243f04002986 */ /* 0x000fe2000c101936 */
[----:B------:R-:W-:-:S03]  /*6220*/  ISETP.GT.AND P2, PT, R18, 0x58, PT ;  /* 0x000000581200780c */ /* 0x000fc60003f44270 */
[----:B------:R1:W-:Y:S01]  /*6230*/  @P3 STG.E desc[UR54][R2.64+0x140], R9 ;  /* 0x0001400902003986 */ /* 0x0003e2000c101936 */
[----:B------:R-:W-:Y:S02]  /*6240*/  ISETP.GT.AND P3, PT, R18, 0x59, PT ;  /* 0x000000591200780c */ /* 0x000fe40003f64270 */
[C---:B------:R-:W-:Y:S01]  /*6250*/  ISETP.GT.AND P5, PT, R0.reuse, RZ, P2 ;  /* 0x000000ff0000720c */ /* 0x040fe200017a4270 */
[----:B------:R-:W-:Y:S01]  /*6260*/  @P4 STG.E desc[UR54][R2.64+0x144], R65 ;  /* 0x0001444102004986 */ /* 0x000fe2000c101936 */
[----:B------:R-:W-:Y:S01]  /*6270*/  ISETP.GT.AND P4, PT, R0, RZ, P3 ;  /* 0x000000ff0000720c */ /* 0x000fe20001f84270 */
[-C--:B0-----:R-:W-:Y:S01]  /*6280*/  FMUL R7, R66, R88.reuse ;  /* 0x0000005842077220 */ /* 0x081fe20000400000 */
[C---:B------:R-:W-:Y:S02]  /*6290*/  ISETP.GT.AND P2, PT, R0.reuse, 0x8, P2 ;  /* 0x000000080000780c */ /* 0x040fe40001744270 */
[----:B------:R-:W-:Y:S02]  /*62a0*/  ISETP.GT.AND P3, PT, R0, 0x8, P3 ;  /* 0x000000080000780c */ /* 0x000fe40001f64270 */
[----:B------:R0:W-:Y:S01]  /*62b0*/  @P1 STG.E desc[UR54][R4.64+0x140], R7 ;  /* 0x0001400704001986 */ /* 0x0001e2000c101936 */
[----:B-1----:R-:W-:Y:S01]  /*62c0*/  FMUL R9, R68, R88 ;  /* 0x0000005844097220 */ /* 0x002fe20000400000 */
[----:B------:R-:W-:-:S02]  /*62d0*/  ISETP.GT.AND P1, PT, R18, 0x61, PT ;  /* 0x000000611200780c */ /* 0x000fc40003f24270 */
[----:B------:R-:W-:Y:S01]  /*62e0*/  @P0 STG.E desc[UR54][R4.64+0x144], R67 ;  /* 0x0001444304000986 */ /* 0x000fe2000c101936 */
[----:B------:R-:W-:-:S03]  /*62f0*/  ISETP.GT.AND P0, PT, R18, 0x60, PT ;  /* 0x000000601200780c */ /* 0x000fc60003f04270 */
[----:B------:R1:W-:Y:S01]  /*6300*/  @P5 STG.E desc[UR54][R2.64+0x160], R9 ;  /* 0x0001600902005986 */ /* 0x0003e2000c101936 */
[C---:B------:R-:W-:Y:S02]  /*6310*/  ISETP.GT.AND P5, PT, R0.reuse, RZ, P0 ;  /* 0x000000ff0000720c */ /* 0x040fe400007a4270 */
[C---:B------:R-:W-:Y:S01]  /*6320*/  ISETP.GT.AND P0, PT, R0.reuse, 0x8, P0 ;  /* 0x000000080000780c */ /* 0x040fe20000704270 */
[----:B------:R-:W-:Y:S01]  /*6330*/  @P4 STG.E desc[UR54][R2.64+0x164], R69 ;  /* 0x0001644502004986 */ /* 0x000fe2000c101936 */
[----:B------:R-:W-:Y:S01]  /*6340*/  ISETP.GT.AND P4, PT, R0, RZ, P1 ;  /* 0x000000ff0000720c */ /* 0x000fe20000f84270 */
[----:B0-----:R-:W-:Y:S01]  /*6350*/  FMUL R7, R70, R88 ;  /* 0x0000005846077220 */ /* 0x001fe20000400000 */
[----:B------:R-:W-:-:S04]  /*6360*/  ISETP.GT.AND P1, PT, R0, 0x8, P1 ;  /* 0x000000080000780c */ /* 0x000fc80000f24270 */
[----:B------:R0:W-:Y:S01]  /*6370*/  @P2 STG.E desc[UR54][R4.64+0x160], R7 ;  /* 0x0001600704002986 */ /* 0x0001e2000c101936 */
[----:B-1----:R-:W-:Y:S01]  /*6380*/  FMUL R9, R72, R88 ;  /* 0x0000005848097220 */ /* 0x002fe20000400000 */
[C---:B------:R-:W-:Y:S02]  /*6390*/  ISETP.GT.AND P2, PT, R18.reuse, 0x68, PT ;  /* 0x000000681200780c */ /* 0x040fe40003f44270 */
        /* <DEDUP_REMOVED lines=33> */
[----:B------:R-:W-:Y:S01]  /*65b0*/  @P0 STG.E desc[UR54][R4.64+0x1c0], R7 ;  /* 0x0001c00704000986 */ /* 0x000fe2000c101936 */
[----:B-1----:R-:W-:-:S03]  /*65c0*/  FMUL R9, R84, R88 ;  /* 0x0000005854097220 */ /* 0x002fc60000400000 */
[----:B------:R-:W-:Y:S04]  /*65d0*/  @P1 STG.E desc[UR54][R4.64+0x1c4], R83 ;  /* 0x0001c45304001986 */ /* 0x000fe8000c101936 */
[----:B------:R-:W-:Y:S04]  /*65e0*/  @P4 STG.E desc[UR54][R2.64+0x1e0], R9 ;  /* 0x0001e00902004986 */ /* 0x000fe8000c101936 */
[----:B------:R0:W-:Y:S02]  /*65f0*/  @P5 STG.E desc[UR54][R2.64+0x1e4], R85 ;  /* 0x0001e45502005986 */ /* 0x0001e4000c101936 */
[----:B0-----:R-:W-:-:S02]  /*6600*/  @P2 IMAD.MOV.U32 R2, RZ, RZ, R4 ;  /* 0x000000ffff022224 */ /* 0x001fc400078e0004 */
[----:B------:R-:W-:-:S05]  /*6610*/  @P2 IMAD.MOV.U32 R3, RZ, RZ, R5 ;  /* 0x000000ffff032224 */ /* 0x000fca00078e0005 */
[----:B------:R0:W-:Y:S04]  /*6620*/  @P2 STG.E desc[UR54][R2.64+0x1e0], R11 ;  /* 0x0001e00b02002986 */ /* 0x0001e8000c101936 */
[----:B------:R0:W-:Y:S02]  /*6630*/  @P3 STG.E desc[UR54][R4.64+0x1e4], R87 ;  /* 0x0001e45704003986 */ /* 0x0001e4000c101936 */
.L_x_168:
[----:B------:R-:W-:Y:S05]  /*6640*/  BSYNC B0 ;  /* 0x0000000000007941 */ /* 0x000fea0003800000 */
.L_x_42:
[----:B0-----:R-:W-:Y:S01]  /*6650*/  IMAD.U32 R2, RZ, RZ, UR46 ;  /* 0x0000002eff027e24 */ /* 0x001fe2000f8e00ff */
[----:B------:R-:W-:Y:S01]  /*6660*/  ULDC.64 UR4, c[0x0][0x650] ;  /* 0x0001940000047ab9 */ /* 0x000fe20000000a00 */
[----:B------:R-:W-:Y:S01]  /*6670*/  IMAD.U32 R3, RZ, RZ, UR47 ;  /* 0x0000002fff037e24 */ /* 0x000fe2000f8e00ff */
[----:B------:R0:W-:Y:S01]  /*6680*/  SYNCS.ARRIVE.TRANS64.A1T0 RZ, [R99+UR53], RZ ;  /* 0x000000ff63ff79a7 */ /* 0x0001e20008100035 */
[----:B------:R-:W-:Y:S01]  /*6690*/  PRMT R0, RZ, 0x7610, R0 ;  /* 0x00007610ff007816 */ /* 0x000fe20000000000 */
[----:B------:R-:W-:Y:S01]  /*66a0*/  IMAD.MOV.U32 R18, RZ, RZ, -0x1 ;  /* 0xffffffffff127424 */ /* 0x000fe200078e00ff */
[----:B------:R-:W-:Y:S01]  /*66b0*/  LEA R16, P0, R2, R16, 0x1 ;  /* 0x0000001002107211 */ /* 0x000fe200078008ff */
[----:B------:R-:W-:Y:S02]  /*66c0*/  IMAD.MOV.U32 R2, RZ, RZ, -0x1 ;  /* 0xffffffffff027424 */ /* 0x000fe400078e00ff */
[----:B------:R-:W-:Y:S01]  /*66d0*/  IMAD.MOV.U32 R19, RZ, RZ, -0x1 ;  /* 0xffffffffff137424 */ /* 0x000fe200078e00ff */
[----:B------:R-:W-:-:S02]  /*66e0*/  IADD3.X R17, R17, UR40, RZ, P0, !PT ;  /* 0x0000002811117c10 */ /* 0x000fc400087fe4ff */
[----:B------:R-:W-:-:S04]  /*66f0*/  ISETP.GE.U32.AND P0, PT, R16, UR4, PT ;  /* 0x0000000410007c0c */ /* 0x000fc8000bf06070 */
[----:B------:R-:W-:-:S13]  /*6700*/  ISETP.GE.U32.AND.EX P0, PT, R17, UR5, PT, P0 ;  /* 0x0000000511007c0c */ /* 0x000fda000bf06100 */
[----:B0-----:R-:W-:Y:S05]  /*6710*/  @P0 BRA `(.L_x_169) ;  /* 0x0000000400700947 */ /* 0x001fea0003800000 */
[----:B------:R-:W0:Y:S01]  /*6720*/  S2UR UR7, SR_CTAID.X ;  /* 0x00000000000779c3 */ /* 0x000e220000002500 */
[----:B------:R-:W-:Y:S01]  /*6730*/  ULDC.64 UR4, c[0x0][0x628] ;  /* 0x00018a0000047ab9 */ /* 0x000fe20000000a00 */
[----:B------:R-:W-:Y:S01]  /*6740*/  ULDC UR6, c[0x0][0x150] ;  /* 0x0000540000067ab9 */ /* 0x000fe20000000800 */
[----:B------:R-:W-:Y:S01]  /*6750*/  ISETP.NE.U32.AND P0, PT, RZ, UR4, PT ;  /* 0x00000004ff007c0c */ /* 0x000fe2000bf05070 */
[----:B------:R-:W-:Y:S01]  /*6760*/  ULDC UR16, c[0x0][0x630] ;  /* 0x00018c0000107ab9 */ /* 0x000fe20000000800 */
[C---:B------:R-:W-:Y:S02]  /*6770*/  R2UR UR17, R16.reuse ;  /* 0x00000000101172ca */ /* 0x040fe400000e0000 */
[----:B------:R-:W-:Y:S01]  /*6780*/  ISETP.NE.AND.EX P0, PT, RZ, UR5, PT, P0 ;  /* 0x00000005ff007c0c */ /* 0x000fe2000bf05300 */
[----:B------:R-:W1:Y:S01]  /*6790*/  S2UR UR15, SR_CTAID.Y ;  /* 0x00000000000f79c3 */ /* 0x000e620000002600 */
[----:B------:R-:W-:Y:S02]  /*67a0*/  R2UR UR12, R16 ;  /* 0x00000000100c72ca */ /* 0x000fe400000e0000 */
[----:B------:R-:W-:-:S02]  /*67b0*/  R2UR UR13, R17 ;  /* 0x00000000110d72ca */ /* 0x000fc400000e0000 */
[----:B0-----:R-:W-:-:S05]  /*67c0*/  I2FP.F32.U32 R0, UR7 ;  /* 0x0000000700007c45 */ /* 0x001fca0008201000 */
[----:B------:R-:W-:Y:S01]  /*67d0*/  FMUL R0, R0, UR6 ;  /* 0x0000000600007c20 */ /* 0x000fe20008400000 */
[----:B------:R-:W-:Y:S01]  /*67e0*/  ULDC UR6, c[0x0][0x154] ;  /* 0x0000550000067ab9 */ /* 0x000fe20000000800 */
[----:B-1----:R-:W-:-:S04]  /*67f0*/  I2FP.F32.U32 R2, UR15 ;  /* 0x0000000f00027c45 */ /* 0x002fc80008201000 */
[----:B------:R-:W0:Y:S01]  /*6800*/  F2I.U32.TRUNC.NTZ R0, R0 ;  /* 0x0000000000007305 */ /* 0x000e22000020f000 */
[----:B------:R-:W-:Y:S01]  /*6810*/  FMUL R2, R2, UR6 ;  /* 0x0000000602027c20 */ /* 0x000fe20008400000 */
[----:B------:R-:W-:Y:S06]  /*6820*/  @!P0 BRA `(.L_x_170) ;  /* 0x0000000000308947 */ /* 0x000fec0003800000 */
        /* <DEDUP_REMOVED lines=12> */
.L_x_170:
[----:B------:R-:W-:Y:S01]  /*68f0*/  USHF.R.U64 UR6, UR12, UR16, UR13 ;  /* 0x000000100c067299 */ /* 0x000fe2000800120d */
[----:B------:R-:W-:Y:S01]  /*6900*/  R2UR UR5, R17 ;  /* 0x00000000110572ca */ /* 0x000fe200000e0000 */
[----:B------:R-:W-:Y:S01]  /*6910*/  USHF.R.U32.HI UR4, URZ, UR16, UR13 ;  /* 0x000000103f047299 */ /* 0x000fe2000801160d */
[----:B------:R-:W1:Y:S01]  /*6920*/  F2I.U32.TRUNC.NTZ R2, R2 ;  /* 0x0000000200027305 */ /* 0x000e62000020f000 */
[----:B------:R-:W-:Y:S01]  /*6930*/  UIADD3 UR9, UP0, URZ, -UR6, URZ ;  /* 0x800000063f097290 */ /* 0x000fe2000ff1e03f */
[----:B------:R-:W-:Y:S01]  /*6940*/  ULDC.64 UR10, c[0x0][0x620] ;  /* 0x00018800000a7ab9 */ /* 0x000fe20000000a00 */
[----:B------:R-:W-:Y:S02]  /*6950*/  ULDC UR12, c[0x0][0x608] ;  /* 0x00018200000c7ab9 */ /* 0x000fe40000000800 */
[----:B------:R-:W-:Y:S01]  /*6960*/  UIADD3.X UR4, URZ, ~UR4, URZ, UP0, !UPT ;  /* 0x800000043f047290 */ /* 0x000fe200087fe43f */
[----:B------:R-:W-:Y:S01]  /*6970*/  ULDC UR13, c[0x0][0x658] ;  /* 0x00019600000d7ab9 */ /* 0x000fe20000000800 */
[----:B------:R-:W-:-:S02]  /*6980*/  ULDC UR22, c[0x0][0x148] ;  /* 0x0000520000167ab9 */ /* 0x000fc40000000800 */
[----:B------:R-:W-:Y:S01]  /*6990*/  UIMAD UR8, UR4, UR10, URZ ;  /* 0x0000000a040872a4 */ /* 0x000fe2000f8e023f */
[----:B------:R-:W-:Y:S02]  /*69a0*/  ULDC UR20, c[0x0][0x648] ;  /* 0x0001920000147ab9 */ /* 0x000fe40000000800 */
[----:B------:R-:W-:Y:S01]  /*69b0*/  UMOV UR4, UR17 ;  /* 0x0000001100047c82 */ /* 0x000fe20008000000 */
[----:B------:R-:W-:Y:S02]  /*69c0*/  UIMAD UR8, UR9, UR11, UR8 ;  /* 0x0000000b090872a4 */ /* 0x000fe4000f8e0208 */
[----:B------:R-:W-:Y:S01]  /*69d0*/  UIMAD.WIDE.U32 UR4, UR9, UR10, UR4 ;  /* 0x0000000a090472a5 */ /* 0x000fe2000f8e0004 */
[----:B0-----:R-:W-:Y:S01]  /*69e0*/  R2UR UR9, R0 ;  /* 0x00000000000972ca */ /* 0x001fe200000e0000 */
[----:B------:R-:W-:Y:S01]  /*69f0*/  ULDC UR21, c[0x0][0x638] ;  /* 0x00018e0000157ab9 */ /* 0x000fe20000000800 */
[----:B-1----:R-:W-:Y:S01]  /*6a00*/  R2UR UR11, R2 ;  /* 0x00000000020b72ca */ /* 0x002fe200000e0000 */
[----:B------:R-:W-:Y:S01]  /*6a10*/  UIADD3 UR8, UR5, UR8, URZ ;  /* 0x0000000805087290 */ /* 0x000fe2000fffe03f */
[----:B------:R-:W-:-:S02]  /*6a20*/  ULDC UR10, c[0x0][0x144] ;  /* 0x00005100000a7ab9 */ /* 0x000fc40000000800 */
[----:B------:R-:W-:Y:S02]  /*6a30*/  ULDC UR5, c[0x0][0x618] ;  /* 0x0001860000057ab9 */ /* 0x000fe40000000800 */
[----:B------:R-:W-:Y:S02]  /*6a40*/  USHF.R.U64 UR14, UR4, UR5, UR8 ;  /* 0x00000005040e7299 */ /* 0x000fe40008001208 */
[----:B------:R-:W-:-:S03]  /*6a50*/  USHF.R.U32.HI UR8, URZ, UR5, UR8 ;  /* 0x000000053f087299 */ /* 0x000fc60008011608 */
[----:B------:R-:W-:Y:S01]  /*6a60*/  ULDC.64 UR4, c[0x0][0x640] ;  /* 0x0001900000047ab9 */ /* 0x000fe20000000a00 */
[----:B------:R-:W-:Y:S01]  /*6a70*/  USHF.R.U64 UR16, UR14, UR12, UR8 ;  /* 0x0000000c0e107299 */ /* 0x000fe20008001208 */
[----:B------:R-:W-:Y:S01]  /*6a80*/  ISETP.NE.U32.AND P0, PT, RZ, UR4, PT ;  /* 0x00000004ff007c0c */ /* 0x000fe2000bf05070 */
[----:B------:R-:W-:Y:S02]  /*6a90*/  USHF.R.U32.HI UR8, URZ, UR12, UR8 ;  /* 0x0000000c3f087299 */ /* 0x000fe40008011608 */
[----:B------:R-:W-:Y:S01]  /*6aa0*/  UIADD3 UR9, -UR9, URZ, URZ ;  /* 0x0000003f09097290 */ /* 0x000fe2000fffe13f */
[----:B------:R-:W-:Y:S01]  /*6ab0*/  ISETP.NE.AND.EX P0, PT, RZ, UR5, PT, P0 ;  /* 0x00000005ff007c0c */ /* 0x000fe2000bf05300 */
[----:B------:R-:W-:Y:S02]  /*6ac0*/  USHF.R.U64 UR17, UR16, UR13, UR8 ;  /* 0x0000000d10117299 */ /* 0x000fe40008001208 */
[----:B------:R-:W-:Y:S02]  /*6ad0*/  UIADD3 UR18, -UR11, URZ, URZ ;  /* 0x0000003f0b127290 */ /* 0x000fe4000fffe13f */
[----:B------:R-:W-:-:S02]  /*6ae0*/  USHF.R.U32.HI UR13, URZ, UR13, UR8 ;  /* 0x0000000d3f0d7299 */ /* 0x000fc40008011608 */
[----:B------:R-:W-:Y:S01]  /*6af0*/  UIMAD UR19, UR10, UR9, UR7 ;  /* 0x000000090a1372a4 */ /* 0x000fe2000f8e0207 */
[----:B------:R-:W-:-:S05]  /*6b00*/  UMOV UR12, UR17 ;  /* 0x00000011000c7c82 */ /* 0x000fca0008000000 */
[----:B------:R-:W-:Y:S06]  /*6b10*/  @!P0 BRA `(.L_x_171) ;  /* 0x0000000000288947 */ /* 0x000fec0003800000 */
        /* <DEDUP_REMOVED lines=10> */
.L_x_171:
        /* <DEDUP_REMOVED lines=9> */
[----:B------:R-:W-:Y:S01]  /*6c50*/  UIMAD UR5, UR7, UR21, UR17 ;  /* 0x00000015070572a4 */ /* 0x000fe2000f8e0211 */
[----:B------:R-:W-:Y:S02]  /*6c60*/  ULDC UR8, c[0x0][0x600] ;  /* 0x0001800000087ab9 */ /* 0x000fe40000000800 */
[----:B------:R-:W-:Y:S01]  /*6c70*/  ULDC UR7, c[0x0][0x610] ;  /* 0x0001840000077ab9 */ /* 0x000fe20000000800 */
[----:B------:R-:W-:Y:S02]  /*6c80*/  UIMAD UR5, UR5, UR8, UR14 ;  /* 0x00000008050572a4 */ /* 0x000fe4000f8e020e */
[----:B------:R-:W-:-:S04]  /*6c90*/  UIMAD UR4, UR4, UR7, UR19 ;  /* 0x00000007040472a4 */ /* 0x000fc8000f8e0213 */
[----:B------:R-:W-:Y:S02]  /*6ca0*/  USEL UR7, UR5, UR4, !UP0 ;  /* 0x0000000405077287 */ /* 0x000fe4000c000000 */
[----:B------:R-:W-:-:S04]  /*6cb0*/  USEL UR4, UR4, UR5, !UP0 ;  /* 0x0000000504047287 */ /* 0x000fc8000c000000 */
[----:B------:R-:W-:Y:S02]  /*6cc0*/  IMAD.U32 R2, RZ, RZ, UR7 ;  /* 0x00000007ff027e24 */ /* 0x000fe4000f8e00ff */
[----:B------:R-:W-:-:S07]  /*6cd0*/  IMAD.U32 R18, RZ, RZ, UR4 ;  /* 0x00000004ff127e24 */ /* 0x000fce000f8e00ff */
.L_x_169:
[----:B------:R-:W-:Y:S01]  /*6ce0*/  UIADD3 UR44, UR36, UR44, URZ ;  /* 0x0000002c242c7290 */ /* 0x000fe2000fffe03f */
[----:B------:R-:W-:Y:S02]  /*6cf0*/  LOP3.LUT P0, RZ, R0, 0xff, RZ, 0xc0, !PT ;  /* 0x000000ff00ff7812 */ /* 0x000fe4000780c0ff */
[----:B------:R-:W-:Y:S01]  /*6d00*/  LOP3.LUT R101, R101, 0x1, RZ, 0x3c, !PT ;  /* 0x0000000165657812 */ /* 0x000fe200078e3cff */
[----:B------:R-:W-:Y:S02]  /*6d10*/  USHF.R.U32.HI UR4, URZ, 0x2, UR44 ;  /* 0x000000023f047899 */ /* 0x000fe4000801162c */
[----:B------:R-:W-:Y:S02]  /*6d20*/  UISETP.GT.U32.AND UP0, UPT, UR44, 0x3, UPT ;  /* 0x000000032c00788c */ /* 0x000fe4000bf04070 */
[----:B------:R-:W-:Y:S02]  /*6d30*/  ULOP3.LUT UR4, UR4, 0x1, URZ, 0xc0, !UPT ;  /* 0x0000000104047892 */ /* 0x000fe4000f8ec03f */
[----:B------:R-:W-:-:S02]  /*6d40*/  UISETP.LT.U32.AND UP0, UPT, UR36, 0x4, UP0 ;  /* 0x000000042400788c */ /* 0x000fc40008701070 */
[----:B------:R-:W-:Y:S02]  /*6d50*/  UISETP.NE.U32.AND UP1, UPT, UR4, 0x1, UPT ;  /* 0x000000010400788c */ /* 0x000fe4000bf25070 */
[----:B------:R-:W-:Y:S02]  /*6d60*/  USEL UR5, URZ, 0x1, !UP0 ;  /* 0x000000013f057887 */ /* 0x000fe4000c000000 */
[----:B------:R-:W-:Y:S02]  /*6d70*/  UISETP.GT.U32.AND UP1, UPT, UR36, 0x3, !UP1 ;  /* 0x000000032400788c */ /* 0x000fe4000cf24070 */
[----:B------:R-:W-:Y:S02]  /*6d80*/  ULOP3.LUT UR44, UR44, 0x3, URZ, 0xc0, !UPT ;  /* 0x000000032c2c7892 */ /* 0x000fe4000f8ec03f */
[----:B------:R-:W-:-:S04]  /*6d90*/  USEL UR4, URZ, 0x1, !UP1 ;  /* 0x000000013f047887 */ /* 0x000fc8000c800000 */
[----:B------:R-:W-:Y:S01]  /*6da0*/  ULOP3.LUT UR49, UR4, UR49, UR5, 0x96, !UPT ;  /* 0x0000003104317292 */ /* 0x000fe2000f8e9605 */
[----:B------:R-:W-:Y:S11]  /*6db0*/  @P0 BRA `(.L_x_172) ;  /* 0xffffffa8003c0947 */ /* 0x000ff6000383ffff */
[----:B------:R-:W-:Y:S05]  /*6dc0*/  EXIT ;  /* 0x000000000000794d */ /* 0x000fea0003800000 */
.L_x_12:
[----:B------:R-:W-:-:S08]  /*6dd0*/  ISETP.NE.AND P0, PT, RZ, UR8, PT ;  /* 0x00000008ff007c0c */ /* 0x000fd0000bf05270 */
[----:B------:R-:W0:-:S00]  /*6de0*/  USETMAXREG.DEALLOC.CTAPOOL 0x28 ;  /* 0x00000028000079c8 */ /* 0x000e0000080e0500 */
[----:B------:R-:W-:Y:S05]  /*6df0*/  @P0 EXIT ;  /* 0x000000000000094d */ /* 0x000fea0003800000 */
[----:B0-----:R-:W-:Y:S01]  /*6e00*/  LOP3.LUT P0, RZ, R3, 0xff, RZ, 0xc0, !PT ;  /* 0x000000ff03ff7812 */ /* 0x001fe2000780c0ff */
[----:B------:R-:W-:Y:S02]  /*6e10*/  IMAD.MOV.U32 R23, RZ, RZ, 0x1 ;  /* 0x00000001ff177424 */ /* 0x000fe400078e00ff */
[----:B------:R-:W-:-:S10]  /*6e20*/  IMAD.MOV.U32 R24, RZ, RZ, RZ ;  /* 0x000000ffff187224 */ /* 0x000fd400078e00ff */
[----:B------:R-:W-:Y:S05]  /*6e30*/  @!P0 BRA `(.L_x_173) ;  /* 0x0000001000788947 */ /* 0x000fea0003800000 */
[----:B------:R-:W-:Y:S01]  /*6e40*/  LOP3.LUT P0, RZ, R0, 0x1f, RZ, 0xc0, !PT ;  /* 0x0000001f00ff7812 */ /* 0x000fe2000780c0ff */
[----:B------:R-:W-:Y:S01]  /*6e50*/  ULDC UR53, c[0x0][0x658] ;  /* 0x0001960000357ab9 */ /* 0x000fe20000000800 */
[C---:B------:R-:W-:Y:S01]  /*6e60*/  ISETP.NE.AND P1, PT, R22.reuse, RZ, PT ;  /* 0x000000ff1600720c */ /* 0x040fe20003f25270 */
[----:B------:R-:W-:Y:S01]  /*6e70*/  UMOV UR4, 0xffffffff ;  /* 0xffffffff00047882 */ /* 0x000fe20000000000 */
[----:B------:R-:W-:Y:S01]  /*6e80*/  ISETP.NE.OR P0, PT, R22, RZ, !P0 ;  /* 0x000000ff1600720c */ /* 0x000fe20004705670 */
[----:B------:R-:W-:Y:S01]  /*6e90*/  BSSY B7, `(.L_x_173) ;  /* 0x0000118000077945 */ /* 0x000fe20003800000 */
[----:B------:R-:W-:Y:S01]  /*6ea0*/  USHF.L.U32 UR4, UR4, UR53, URZ ;  /* 0x0000003504047299 */ /* 0x000fe2000800063f */
[----:B------:R-:W-:Y:S01]  /*6eb0*/  P2R R0, PR, RZ, 0x2 ;  /* 0x00000002ff007803 */ /* 0x000fe20000000000 */
[----:B------:R-:W-:Y:S01]  /*6ec0*/  IMAD.MOV.U32 R25, RZ, RZ, 0x1 ;  /* 0x00000001ff197424 */ /* 0x000fe200078e00ff */
[----:B------:R-:W-:Y:S01]  /*6ed0*/  P2R R26, PR, RZ, 0x1 ;  /* 0x00000001ff1a7803 */ /* 0x000fe20000000000 */
[----:B------:R-:W-:Y:S01]  /*6ee0*/  IMAD.MOV.U32 R23, RZ, RZ, 0x1 ;  /* 0x00000001ff177424 */ /* 0x000fe200078e00ff */
[----:B------:R-:W-:Y:S01]  /*6ef0*/  ULDC UR55, c[0x0][0x600] ;  /* 0x0001800000377ab9 */ /* 0x000fe20000000800 */
[----:B------:R-:W-:Y:S01]  /*6f00*/  IMAD.MOV.U32 R24, RZ, RZ, RZ ;  /* 0x000000ffff187224 */ /* 0x000fe200078e00ff */
[----:B------:R-:W-:Y:S01]  /*6f10*/  UMOV UR5, 0x1 ;  /* 0x0000000100057882 */ /* 0x000fe20000000000 */
[----:B------:R-:W-:-:S02]  /*6f20*/  UIADD3 UR57, UR38, 0x1, URZ ;  /* 0x0000000126397890 */ /* 0x000fc4000fffe03f */
[----:B------:R-:W-:Y:S02]  /*6f30*/  ULOP3.LUT UR56, UR39, 0x2, URZ, 0xfc, !UPT ;  /* 0x0000000227387892 */ /* 0x000fe4000f8efc3f */
[----:B------:R-:W-:Y:S02]  /*6f40*/  UIADD3 UR55, UR55, -0x1, URZ ;  /* 0xffffffff37377890 */ /* 0x000fe4000fffe03f */
[----:B------:R-:W-:Y:S02]  /*6f50*/  USHF.L.U32 UR53, UR5, UR53, URZ ;  /* 0x0000003505357299 */ /* 0x000fe4000800063f */
[----:B------:R-:W-:Y:S01]  /*6f60*/  ULOP3.LUT UR54, URZ, UR4, URZ, 0x33, !UPT ;  /* 0x000000043f367292 */ /* 0x000fe2000f8e333f */
[----:B------:R-:W-:-:S11]  /*6f70*/  ULDC.64 UR58, c[0x0][0x198] ;  /* 0x00006600003a7ab9 */ /* 0x000fd60000000a00 */
.L_x_187:
[----:B------:R-:W-:-:S03]  /*6f80*/  UMOV UR4, 0xffffffff ;  /* 0xffffffff00047882 */ /* 0x000fc60000000000 */
[----:B------:R-:W-:Y:S05]  /*6f90*/  BRA.DIV UR4, `(.L_x_174) ;  /* 0x0000001604647947 */ /* 0x000fea000b800000 */
[----:B------:R-:W-:-:S13]  /*6fa0*/  ELECT P6, URZ, PT ;  /* 0x00000000003f782f */ /* 0x000fda00038c0000 */
.L_x_202:
[----:B------:R-:W-:Y:S04]  /*6fb0*/  BSSY B6, `(.L_x_175) ;  /* 0x0000090000067945 */ /* 0x000fe80003800000 */
[----:B------:R-:W-:Y:S05]  /*6fc0*/  @!P6 BRA `(.L_x_176) ;  /* 0x000000080038e947 */ /* 0x000fea0003800000 */
[----:B------:R-:W0:Y:S01]  /*6fd0*/  S2R R0, SR_CgaCtaId ;  /* 0x0000000000007919 */ /* 0x000e220000008800 */
[----:B------:R-:W-:-:S04]  /*6fe0*/  MOV R27, 0x400 ;  /* 0x00000400001b7802 */ /* 0x000fc80000000f00 */
[----:B0-----:R-:W-:-:S05]  /*6ff0*/  LEA R27, R0, R27, 0x18 ;  /* 0x0000001b001b7211 */ /* 0x001fca00078ec0ff */
[----:B------:R-:W-:-:S05]  /*7000*/  VIADD R0, R27, 0x800 ;  /* 0x000008001b007836 */ /* 0x000fca0000000000 */
[----:B------:R-:W-:-:S13]  /*7010*/  LOP3.LUT P0, RZ, R0, 0x9f, RZ, 0xc0, !PT ;  /* 0x0000009f00ff7812 */ /* 0x000fda000780c0ff */
[----:B------:R-:W-:Y:S05]  /*7020*/  @!P0 BRA `(.L_x_177) ;  /* 0x0000000000408947 */ /* 0x000fea0003800000 */
[----:B------:R-:W-:Y:S01]  /*7030*/  MOV R14, 0x0 ;  /* 0x00000000000e7802 */ /* 0x000fe20000000f00 */
[----:B------:R-:W-:Y:S01]  /*7040*/  ULDC.64 UR4, c[0x4][0x70] ;  /* 0x01001c0000047ab9 */ /* 0x000fe20000000a00 */
[----:B------:R-:W-:Y:S01]  /*7050*/  ULDC.64 UR6, c[0x4][0x8] ;  /* 0x0100020000067ab9 */ /* 0x000fe20000000a00 */
[----:B------:R-:W-:Y:S02]  /*7060*/  IMAD.U32 R4, RZ, RZ, UR4 ;  /* 0x00000004ff047e24 */ /* 0x000fe4000f8e00ff */
[----:B------:R-:W-:Y:S01]  /*7070*/  IMAD.U32 R5, RZ, RZ, UR5 ;  /* 0x00000005ff057e24 */ /* 0x000fe2000f8e00ff */
[----:B------:R-:W0:Y:S01]  /*7080*/  LDC.64 R14, c[0x4][R14] ;  /* 0x010000000e0e7b82 */ /* 0x000e220000000a00 */
[----:B------:R-:W-:Y:S01]  /*7090*/  ULDC.64 UR4, c[0x4][0x78] ;  /* 0x01001e0000047ab9 */ /* 0x000fe20000000a00 */
[----:B------:R-:W-:Y:S02]  /*70a0*/  IMAD.U32 R10, RZ, RZ, UR6 ;  /* 0x00000006ff0a7e24 */ /* 0x000fe4000f8e00ff */
[----:B------:R-:W-:-:S02]  /*70b0*/  IMAD.U32 R6, RZ, RZ, UR4 ;  /* 0x00000004ff067e24 */ /* 0x000fc4000f8e00ff */
[----:B------:R-:W-:Y:S02]  /*70c0*/  IMAD.U32 R7, RZ, RZ, UR5 ;  /* 0x00000005ff077e24 */ /* 0x000fe4000f8e00ff */
[----:B------:R-:W-:Y:S02]  /*70d0*/  IMAD.U32 R11, RZ, RZ, UR7 ;  /* 0x00000007ff0b7e24 */ /* 0x000fe4000f8e00ff */
[----:B------:R-:W-:Y:S02]  /*70e0*/  IMAD.MOV.U32 R8, RZ, RZ, 0x70 ;  /* 0x00000070ff087424 */ /* 0x000fe400078e00ff */
[----:B------:R-:W-:Y:S02]  /*70f0*/  IMAD.MOV.U32 R12, RZ, RZ, 0x1 ;  /* 0x00000001ff0c7424 */ /* 0x000fe400078e00ff */
[----:B------:R-:W-:-:S07]  /*7100*/  IMAD.MOV.U32 R13, RZ, RZ, RZ ;  /* 0x000000ffff0d7224 */ /* 0x000fce00078e00ff */
[----:B------:R-:W-:-:S07]  /*7110*/  LEPC R20, `(.L_x_177) ;  /* 0x000000001014794e */ /* 0x000fce0000000000 */
[----:B0----5:R-:W-:Y:S05]  /*7120*/  CALL.ABS.NOINC R14 ;  /* 0x000000000e007343 */ /* 0x021fea0003c00000 */
.L_x_177:
        /* <DEDUP_REMOVED lines=19> */
.L_x_178:
[----:B------:R-:W0:Y:S02]  /*7260*/  LDC R0, c[0x0][0x28c] ;  /* 0x0000a300ff007b82 */ /* 0x000e240000000800 */
[----:B0-----:R-:W-:-:S13]  /*7270*/  ISETP.GE.AND P0, PT, R0, 0x1, PT ;  /* 0x000000010000780c */ /* 0x001fda0003f06270 */
[----:B------:R-:W-:Y:S05]  /*7280*/  @!P0 BRA `(.L_x_176) ;  /* 0x0000000400888947 */ /* 0x000fea0003800000 */
[----:B------:R-:W-:Y:S02]  /*7290*/  IMAD.SHL.U32 R18, R18, 0x40, RZ ;  /* 0x0000004012127824 */ /* 0x000fe400078e00ff */
[----:B------:R-:W-:Y:S02]  /*72a0*/  IMAD.SHL.U32 R5, R2, 0x80, RZ ;  /* 0x0000008002057824 */ /* 0x000fe400078e00ff */
[----:B------:R-:W-:Y:S02]  /*72b0*/  IMAD.MOV.U32 R7, RZ, RZ, RZ ;  /* 0x000000ffff077224 */ /* 0x000fe400078e00ff */
[----:B------:R-:W-:Y:S02]  /*72c0*/  IMAD.U32 R8, RZ, RZ, UR57 ;  /* 0x00000039ff087e24 */ /* 0x000fe4000f8e00ff */
[----:B------:R-:W-:Y:S02]  /*72d0*/  IMAD.MOV.U32 R0, RZ, RZ, R23 ;  /* 0x000000ffff007224 */ /* 0x000fe400078e0017 */
[----:B------:R-:W-:-:S02]  /*72e0*/  IMAD.MOV.U32 R2, RZ, RZ, R24 ;  /* 0x000000ffff027224 */ /* 0x000fc400078e0018 */
[C---:B------:R-:W-:Y:S02]  /*72f0*/  VIADD R9, R18.reuse, 0x8 ;  /* 0x0000000812097836 */ /* 0x040fe40000000000 */
[C---:B------:R-:W-:Y:S02]  /*7300*/  VIADD R10, R18.reuse, 0x10 ;  /* 0x00000010120a7836 */ /* 0x040fe40000000000 */
[C---:B------:R-:W-:Y:S02]  /*7310*/  VIADD R11, R18.reuse, 0x18 ;  /* 0x00000018120b7836 */ /* 0x040fe40000000000 */
[C---:B------:R-:W-:Y:S02]  /*7320*/  VIADD R12, R18.reuse, 0x20 ;  /* 0x00000020120c7836 */ /* 0x040fe40000000000 */
[C---:B------:R-:W-:Y:S02]  /*7330*/  VIADD R13, R18.reuse, 0x28 ;  /* 0x00000028120d7836 */ /* 0x040fe40000000000 */
[----:B------:R-:W-:-:S02]  /*7340*/  VIADD R14, R18, 0x30 ;  /* 0x00000030120e7836 */ /* 0x000fc40000000000 */
[----:B------:R-:W-:-:S07]  /*7350*/  VIADD R15, R18, 0x38 ;  /* 0x00000038120f7836 */ /* 0x000fce0000000000 */
.L_x_182:
[----:B------:R-:W-:Y:S01]  /*7360*/  IMAD R6, R2, 0x8, R27 ;  /* 0x0000000802067824 */ /* 0x000fe200078e021b */
[----:B------:R-:W-:Y:S02]  /*7370*/  SHF.L.U32 R3, R0, 0x1f, RZ ;  /* 0x0000001f00037819 */ /* 0x000fe400000006ff */
[----:B------:R-:W-:Y:S02]  /*7380*/  ISETP.NE.AND P1, PT, R22, RZ, PT ;  /* 0x000000ff1600720c */ /* 0x000fe40003f25270 */
[----:B------:R-:W0:Y:S11]  /*7390*/  SYNCS.PHASECHK.TRANS64.TRYWAIT P0, [R6+URZ+0x20], R3 ;  /* 0x00002003060075a7 */ /* 0x000e36000800017f */
[----:B------:R-:W1:Y:S01]  /*73a0*/  @!P1 LDC R4, c[0x0][0x500] ;  /* 0x00014000ff049b82 */ /* 0x000e620000000800 */
[----:B0-----:R-:W-:Y:S05]  /*73b0*/  @!P0 BRA `(.L_x_179) ;  /* 0x00000010007c8947 */ /* 0x001fea0003800000 */
.L_x_203:
[----:B------:R-:W-:Y:S01]  /*73c0*/  ISETP.NE.AND P0, PT, R22, RZ, PT ;  /* 0x000000ff1600720c */ /* 0x000fe20003f05270 */
[----:B------:R-:W-:-:S04]  /*73d0*/  UPRMT UR4, UR56, 0x9910, URZ ;  /* 0x0000991038047896 */ /* 0x000fc8000800003f */
[----:B------:R-:W-:-:S08]  /*73e0*/  UISETP.NE.AND UP0, UPT, UR4, 0x2, UPT ;  /* 0x000000020400788c */ /* 0x000fd0000bf05270 */
[----:B-1----:R1:W-:Y:S01]  /*73f0*/  @!P0 SYNCS.ARRIVE.TRANS64 RZ, [R6+URZ], R4 ;  /* 0x0000000406ff89a7 */ /* 0x0023e2000800003f */
[----:B------:R-:W-:-:S13]  /*7400*/  PLOP3.LUT P0, PT, PT, PT, UP0, 0x80, 0x0 ;  /* 0x000000000000781c */ /* 0x000fda0003f0f008 */
[----:B-1----:R-:W-:Y:S05]  /*7410*/  @P0 BRA `(.L_x_180) ;  /* 0x0000000000040947 */ /* 0x002fea0003800000 */
[----:B------:R-:W-:Y:S01]  /*7420*/  BPT.TRAP 0x1 ;  /* 0x000000040000795c */ /* 0x000fe20000300000 */
.L_x_180:
[----:B------:R-:W-:-:S13]  /*7430*/  ISETP.NE.AND P0, PT, R26, RZ, PT ;  /* 0x000000ff1a00720c */ /* 0x000fda0003f05270 */
[----:B------:R-:W-:Y:S05]  /*7440*/  @P0 BRA `(.L_x_181) ;  /* 0x0000000000040947 */ /* 0x000fea0003800000 */
[----:B------:R-:W-:Y:S01]  /*7450*/  BPT.TRAP 0x1 ;  /* 0x000000040000795c */ /* 0x000fe20000300000 */
.L_x_181:
[--C-:B0-----:R-:W-:Y:S01]  /*7460*/  IMAD R3, R2, 0x4000, R27.reuse ;  /* 0x0000400002037824 */ /* 0x101fe200078e021b */
[----:B------:R-:W-:Y:S01]  /*7470*/  R2UR UR33, R6 ;  /* 0x00000000062172ca */ /* 0x000fe200000e0000 */
[----:B------:R-:W-:Y:S01]  /*7480*/  UIADD3 UR14, UP0, UR58, 0xf0, URZ ;  /* 0x000000f03a0e7890 */ /* 0x000fe2000ff1e03f */
[----:B------:R-:W-:Y:S01]  /*7490*/  R2UR UR35, R7 ;  /* 0x00000000072372ca */ /* 0x000fe200000e0000 */
[----:B------:R-:W-:Y:S01]  /*74a0*/  UMOV UR6, 0x0 ;  /* 0x0000000000067882 */ /* 0x000fe20000000000 */
[----:B------:R-:W-:Y:S01]  /*74b0*/  R2UR UR5, R3 ;  /* 0x00000000030572ca */ /* 0x000fe200000e0000 */
[----:B------:R-:W-:Y:S01]  /*74c0*/  IMAD R3, R2, 0x8000, R27 ;  /* 0x0000800002037824 */ /* 0x000fe200078e021b */
[----:B------:R-:W-:Y:S01]  /*74d0*/  R2UR UR36, R19 ;  /* 0x00000000132472ca */ /* 0x000fe200000e0000 */
[----:B------:R-:W-:Y:S01]  /*74e0*/  UIADD3.X UR15, URZ, UR59, URZ, UP0, !UPT ;  /* 0x0000003b3f0f7290 */ /* 0x000fe200087fe43f */
[----:B------:R-:W-:Y:S01]  /*74f0*/  R2UR UR34, R18 ;  /* 0x00000000122272ca */ /* 0x000fe200000e0000 */
[----:B------:R-:W-:Y:S01]  /*7500*/  UMOV UR7, 0x10000000 ;  /* 0x1000000000077882 */ /* 0x000fe20000000000 */
[----:B------:R-:W-:Y:S01]  /*7510*/  R2UR UR26, R9 ;  /* 0x00000000091a72ca */ /* 0x000fe200000e0000 */
[----:B------:R-:W-:Y:S01]  /*7520*/  VIADD R8, R8, 0xffffffff ;  /* 0xffffffff08087836 */ /* 0x000fe20000000000 */
[----:B------:R-:W-:Y:S01]  /*7530*/  R2UR UR18, R10 ;  /* 0x000000000a1272ca */ /* 0x000fe200000e0000 */
[----:B------:R-:W-:Y:S01]  /*7540*/  UMOV UR25, UR33 ;  /* 0x0000002100197c82 */ /* 0x000fe20008000000 */
[----:B------:R-:W-:Y:S01]  /*7550*/  R2UR UR4, R3 ;  /* 0x00000000030472ca */ /* 0x000fe200000e0000 */
[----:B------:R-:W-:Y:S01]  /*7560*/  UMOV UR27, UR35 ;  /* 0x00000023001b7c82 */ /* 0x000fe20008000000 */
[----:B------:R-:W-:Y:S01]  /*7570*/  R2UR UR10, R11 ;  /* 0x000000000b0a72ca */ /* 0x000fe200000e0000 */
[----:B------:R-:W-:Y:S01]  /*7580*/  UIADD3 UR32, UR5, 0x800, URZ ;  /* 0x0000080005207890 */ /* 0x000fe2000fffe03f */
[----:B------:R-:W-:Y:S01]  /*7590*/  R2UR UR50, R12 ;  /* 0x000000000c3272ca */ /* 0x000fe200000e0000 */
[----:B------:R-:W-:Y:S01]  /*75a0*/  UIADD3 UR24, UR5, 0x1000, URZ ;  /* 0x0000100005187890 */ /* 0x000fe2000fffe03f */
[----:B------:R-:W-:Y:S01]  /*75b0*/  R2UR UR42, R13 ;  /* 0x000000000d2a72ca */ /* 0x000fe200000e0000 */
[----:B------:R-:W-:Y:S01]  /*75c0*/  UIADD3 UR16, UR5, 0x1800, URZ ;  /* 0x0000180005107890 */ /* 0x000fe2000fffe03f */
[----:B------:R-:W-:Y:S01]  /*75d0*/  ISETP.GT.AND P1, PT, R8, 0x1, PT ;  /* 0x000000010800780c */ /* 0x000fe20003f24270 */
[----:B------:R-:W-:Y:S01]  /*75e0*/  UMOV UR28, UR36 ;  /* 0x00000024001c7c82 */ /* 0x000fe20008000000 */
[----:B------:R-:W-:Y:S01]  /*75f0*/  UIADD3 UR8, UR5, 0x2000, URZ ;  /* 0x0000200005087890 */ /* 0x000fe2000fffe03f */
[----:B------:R-:W-:Y:S01]  /*7600*/  VIADD R2, R2, 0x1 ;  /* 0x0000000102027836 */ /* 0x000fe20000000000 */
[----:B------:R0:W-:Y:S01]  /*7610*/  UTMALDG.3D [UR32], [UR14], desc[UR6] ;  /* 0x000006200e0075b4 */ /* 0x0001e20008011000 */
[----:B------:R-:W-:Y:S01]  /*7620*/  UMOV UR17, UR33 ;  /* 0x0000002100117c82 */ /* 0x000fe20008000000 */
[----:B------:R-:W-:Y:S01]  /*7630*/  UMOV UR19, UR35 ;  /* 0x0000002300137c82 */ /* 0x000fe20008000000 */
[----:B------:R-:W-:Y:S01]  /*7640*/  UMOV UR20, UR36 ;  /* 0x0000002400147c82 */ /* 0x000fe20008000000 */
[----:B------:R-:W-:Y:S01]  /*7650*/  UIADD3 UR22, UP0, UR58, 0x1f0, URZ ;  /* 0x000001f03a167890 */ /* 0x000fe2000ff1e03f */
[----:B------:R-:W-:Y:S01]  /*7660*/  ISETP.NE.AND P0, PT, R2, 0x4, PT ;  /* 0x000000040200780c */ /* 0x000fe20003f05270 */
[----:B------:R-:W-:Y:S01]  /*7670*/  UIADD3 UR48, UR5, 0x2800, URZ ;  /* 0x0000280005307890 */ /* 0x000fe2000fffe03f */
[----:B------:R-:W-:Y:S01]  /*7680*/  VIADD R7, R7, 0x40 ;  /* 0x0000004007077836 */ /* 0x000fe20000000000 */
[----:B------:R1:W-:Y:S01]  /*7690*/  UTMALDG.3D [UR24], [UR14], desc[UR6] ;  /* 0x000006180e0075b4 */ /* 0x0003e20008011000 */
[----:B------:R-:W-:Y:S01]  /*76a0*/  UIADD3 UR40, UR5, 0x3000, URZ ;  /* 0x0000300005287890 */ /* 0x000fe2000fffe03f */
[----:B------:R-:W-:Y:S01]  /*76b0*/  SEL R3, RZ, 0x1, P0 ;  /* 0x00000001ff037807 */ /* 0x000fe20000000000 */
[----:B------:R-:W-:Y:S01]  /*76c0*/  UMOV UR9, UR33 ;  /* 0x0000002100097c82 */ /* 0x000fe20008000000 */
[----:B------:R-:W-:Y:S01]  /*76d0*/  UMOV UR11, UR35 ;  /* 0x00000023000b7c82 */ /* 0x000fe20008000000 */
[----:B------:R-:W-:Y:S01]  /*76e0*/  UMOV UR12, UR36 ;  /* 0x00000024000c7c82 */ /* 0x000fe20008000000 */
[----:B------:R-:W-:Y:S01]  /*76f0*/  UIADD3.X UR23, URZ, UR59, URZ, UP0, !UPT ;  /* 0x0000003b3f177290 */ /* 0x000fe200087fe43f */
[----:B------:R-:W-:Y:S01]  /*7700*/  LOP3.LUT R0, R0, R3, RZ, 0x3c, !PT ;  /* 0x0000000300007212 */ /* 0x000fe200078e3cff */
[----:B------:R2:W-:Y:S01]  /*7710*/  UTMALDG.3D [UR16], [UR14], desc[UR6] ;  /* 0x000006100e0075b4 */ /* 0x0005e20008011000 */
[----:B------:R-:W-:Y:S01]  /*7720*/  UMOV UR49, UR33 ;  /* 0x0000002100317c82 */ /* 0x000fe20008000000 */
[----:B------:R-:W-:Y:S01]  /*7730*/  UMOV UR51, UR35 ;  /* 0x0000002300337c82 */ /* 0x000fe20008000000 */
[----:B------:R-:W-:Y:S01]  /*7740*/  UMOV UR52, UR36 ;  /* 0x0000002400347c82 */ /* 0x000fe20008000000 */
[----:B------:R-:W-:Y:S01]  /*7750*/  UMOV UR41, UR33 ;  /* 0x0000002100297c82 */ /* 0x000fe20008000000 */
[----:B------:R-:W-:Y:S01]  /*7760*/  UMOV UR43, UR35 ;  /* 0x00000023002b7c82 */ /* 0x000fe20008000000 */
[----:B------:R-:W-:Y:S01]  /*7770*/  UMOV UR44, UR36 ;  /* 0x00000024002c7c82 */ /* 0x000fe20008000000 */
[----:B------:R-:W-:Y:S01]  /*7780*/  SEL R2, R2, RZ, P0 ;  /* 0x000000ff02027207 */ /* 0x000fe20000000000 */
[----:B0-----:R-:W-:Y:S01]  /*7790*/  UIADD3 UR32, UR5, 0x3800, URZ ;  /* 0x0000380005207890 */ /* 0x001fe2000fffe03f */
[----:B------:R-:W-:Y:S01]  /*77a0*/  R2UR UR34, R14 ;  /* 0x000000000e2272ca */ /* 0x000fe200000e0000 */
[----:B------:R0:W-:Y:S01]  /*77b0*/  UTMALDG.3D [UR8], [UR14], desc[UR6] ;  /* 0x000006080e0075b4 */ /* 0x0001e20008011000 */
[----:B-1----:R-:W-:Y:S01]  /*77c0*/  R2UR UR26, R15 ;  /* 0x000000000f1a72ca */ /* 0x002fe200000e0000 */
[----:B------:R-:W-:Y:S01]  /*77d0*/  UIADD3 UR24, UR5, 0x4000, URZ ;  /* 0x0000400005187890 */ /* 0x000fe2000fffe03f */
[----:B------:R1:W-:Y:S01]  /*77e0*/  UTMALDG.3D [UR48], [UR14], desc[UR6] ;  /* 0x000006300e0075b4 */ /* 0x0003e20008011000 */
[----:B--2---:R-:W-:Y:S01]  /*77f0*/  R2UR UR19, R5 ;  /* 0x00000000051372ca */ /* 0x004fe200000e0000 */
[----:B------:R-:W-:Y:S01]  /*7800*/  UIADD3 UR16, UR4, 0x10800, URZ ;  /* 0x0001080004107890 */ /* 0x000fe2000fffe03f */
[----:B------:R1:W-:Y:S01]  /*7810*/  UTMALDG.3D [UR40], [UR14], desc[UR6] ;  /* 0x000006280e0075b4 */ /* 0x0003e20008011000 */
[----:B------:R-:W-:Y:S01]  /*7820*/  UMOV UR18, UR35 ;  /* 0x0000002300127c82 */ /* 0x000fe20008000000 */
[----:B0-----:R-:W-:-:S04]  /*7830*/  UIADD3 UR10, UR35, 0x20, URZ ;  /* 0x00000020230a7890 */ /* 0x001fc8000fffe03f */
[----:B------:R1:W-:Y:S01]  /*7840*/  UTMALDG.3D [UR32], [UR14], desc[UR6] ;  /* 0x000006200e0075b4 */ /* 0x0003e20008011000 */
[----:B------:R-:W-:-:S04]  /*7850*/  UIADD3 UR8, UR4, 0x14800, URZ ;  /* 0x0001480004087890 */ /* 0x000fc8000fffe03f */
[----:B------:R-:W-:Y:S01]  /*7860*/  UMOV UR11, UR19 ;  /* 0x00000013000b7c82 */ /* 0x000fe20008000000 */
[----:B------:R1:W-:Y:S01]  /*7870*/  UTMALDG.3D [UR24], [UR14], desc[UR6] ;  /* 0x000006180e0075b4 */ /* 0x0003e20008011000 */
[----:B------:R1:W-:Y:S03]  /*7880*/  UTMALDG.3D [UR16], [UR22], desc[UR6] ;  /* 0x00000610160075b4 */ /* 0x0003e60008011000 */
[----:B------:R1:W-:Y:S02]  /*7890*/  UTMALDG.3D [UR8], [UR22], desc[UR6] ;  /* 0x00000608160075b4 */ /* 0x0003e40008011000 */
[----:B-1----:R-:W-:Y:S05]  /*78a0*/  @P1 BRA `(.L_x_182) ;  /* 0xfffffff800ac1947 */ /* 0x002fea000383ffff */
.L_x_176:
[----:B------:R-:W-:Y:S05]  /*78b0*/  BSYNC B6 ;  /* 0x0000000000067941 */ /* 0x000fea0003800000 */
.L_x_175:
[----:B------:R-:W-:Y:S01]  /*78c0*/  LOP3.LUT P2, RZ, R25, 0xff, RZ, 0xc0, !PT ;  /* 0x000000ff19ff7812 */ /* 0x000fe2000784c0ff */
[----:B------:R-:W-:Y:S01]  /*78d0*/  VIADD R24, R24, UR38 ;  /* 0x0000002618187c36 */ /* 0x000fe20008000000 */
[----:B------:R-:W-:Y:S01]  /*78e0*/  ULDC.64 UR4, c[0x0][0x650] ;  /* 0x0001940000047ab9 */ /* 0x000fe20000000a00 */
[----:B------:R-:W-:Y:S01]  /*78f0*/  IMAD.U32 R4, RZ, RZ, UR38 ;  /* 0x00000026ff047e24 */ /* 0x000fe2000f8e00ff */
[----:B------:R-:W-:Y:S01]  /*7900*/  BSSY B0, `(.L_x_183) ;  /* 0x000006e000007945 */ /* 0x000fe20003800000 */
[----:B------:R-:W-:Y:S01]  /*7910*/  IMAD.MOV.U32 R18, RZ, RZ, -0x1 ;  /* 0xffffffffff127424 */ /* 0x000fe200078e00ff */
[----:B------:R-:W-:Y:S01]  /*7920*/  SHF.R.U32.HI R0, RZ, 0x2, R24 ;  /* 0x00000002ff007819 */ /* 0x000fe20000011618 */
[----:B------:R-:W-:Y:S01]  /*7930*/  IMAD.MOV.U32 R19, RZ, RZ, -0x1 ;  /* 0xffffffffff137424 */ /* 0x000fe200078e00ff */
[----:B------:R-:W-:Y:S02]  /*7940*/  ISETP.GT.U32.AND P0, PT, R24, 0x3, PT ;  /* 0x000000031800780c */ /* 0x000fe40003f04070 */
[----:B------:R-:W-:-:S02]  /*7950*/  LOP3.LUT R0, R0, 0x1, RZ, 0xc0, !PT ;  /* 0x0000000100007812 */ /* 0x000fc400078ec0ff */
[----:B------:R-:W-:Y:S01]  /*7960*/  ISETP.LT.U32.AND P0, PT, R4, 0x4, P0 ;  /* 0x000000040400780c */ /* 0x000fe20000701070 */
[----:B------:R-:W0:Y:S01]  /*7970*/  @P2 S2R R3, SR_CgaCtaId ;  /* 0x0000000000032919 */ /* 0x000e220000008800 */
[----:B------:R-:W-:Y:S02]  /*7980*/  @P2 MOV R2, 0x400 ;  /* 0x0000040000022802 */ /* 0x000fe40000000f00 */
[----:B------:R-:W-:Y:S02]  /*7990*/  ISETP.NE.U32.AND P1, PT, R0, 0x1, PT ;  /* 0x000000010000780c */ /* 0x000fe40003f25070 */
[----:B------:R-:W-:Y:S02]  /*79a0*/  LOP3.LUT R24, R24, 0x3, RZ, 0xc0, !PT ;  /* 0x0000000318187812 */ /* 0x000fe400078ec0ff */
[----:B------:R-:W-:Y:S02]  /*79b0*/  ISETP.GT.U32.AND P1, PT, R4, 0x3, !P1 ;  /* 0x000000030400780c */ /* 0x000fe40004f24070 */
[----:B------:R-:W-:-:S02]  /*79c0*/  PRMT R25, RZ, 0x7610, R25 ;  /* 0x00007610ff197816 */ /* 0x000fc40000000019 */
[----:B------:R-:W-:-:S04]  /*79d0*/  PLOP3.LUT P0, PT, P1, P0, PT, 0x28, 0x0 ;  /* 0x000000000000781c */ /* 0x000fc80000f00570 */
[----:B------:R-:W-:-:S04]  /*79e0*/  SEL R0, RZ, 0x1, !P0 ;  /* 0x00000001ff007807 */ /* 0x000fc80004000000 */
[----:B------:R-:W-:Y:S02]  /*79f0*/  LOP3.LUT R23, R23, R0, RZ, 0x3c, !PT ;  /* 0x0000000017177212 */ /* 0x000fe400078e3cff */
[----:B------:R-:W-:Y:S02]  /*7a00*/  PRMT R0, RZ, 0x7610, R0 ;  /* 0x00007610ff007816 */ /* 0x000fe40000000000 */
[----:B0-----:R-:W-:-:S04]  /*7a10*/  @P2 LEA R2, R3, R2, 0x18 ;  /* 0x0000000203022211 */ /* 0x001fc800078ec0ff */
[----:B------:R0:W-:Y:S01]  /*7a20*/  @P2 SYNCS.ARRIVE.TRANS64.A1T0 RZ, [R2+URZ+0x78], RZ ;  /* 0x000078ff02ff29a7 */ /* 0x0001e2000810003f */
[----:B------:R-:W-:-:S04]  /*7a30*/  IADD3 R16, P2, R16, UR46, RZ ;  /* 0x0000002e10107c10 */ /* 0x000fc8000ff5e0ff */
[----:B------:R-:W-:Y:S02]  /*7a40*/  IADD3.X R17, R17, UR37, RZ, P2, !PT ;  /* 0x0000002511117c10 */ /* 0x000fe400097fe4ff */
[----:B------:R-:W-:Y:S01]  /*7a50*/  ISETP.GE.U32.AND P1, PT, R16, UR4, PT ;  /* 0x0000000410007c0c */ /* 0x000fe2000bf26070 */
[----:B0-----:R-:W-:-:S03]  /*7a60*/  IMAD.MOV.U32 R2, RZ, RZ, -0x1 ;  /* 0xffffffffff027424 */ /* 0x001fc600078e00ff */
[----:B------:R-:W-:-:S13]  /*7a70*/  ISETP.GE.U32.AND.EX P0, PT, R17, UR5, PT, P1 ;  /* 0x0000000511007c0c */ /* 0x000fda000bf06110 */
[----:B------:R-:W-:Y:S05]  /*7a80*/  @P0 BRA `(.L_x_184) ;  /* 0x0000000400540947 */ /* 0x000fea0003800000 */
[----:B------:R-:W0:Y:S01]  /*7a90*/  S2UR UR4, SR_CTAID.X ;  /* 0x00000000000479c3 */ /* 0x000e220000002500 */
[----:B------:R-:W-:Y:S01]  /*7aa0*/  ULDC.64 UR6, c[0x0][0x628] ;  /* 0x00018a0000067ab9 */ /* 0x000fe20000000a00 */
[----:B------:R-:W-:Y:S01]  /*7ab0*/  ULDC UR5, c[0x0][0x150] ;  /* 0x0000540000057ab9 */ /* 0x000fe20000000800 */
[----:B------:R-:W-:Y:S01]  /*7ac0*/  ISETP.NE.U32.AND P0, PT, RZ, UR6, PT ;  /* 0x00000006ff007c0c */ /* 0x000fe2000bf05070 */
[----:B------:R-:W-:Y:S01]  /*7ad0*/  ULDC UR8, c[0x0][0x630] ;  /* 0x00018c0000087ab9 */ /* 0x000fe20000000800 */
[----:B------:R-:W-:Y:S01]  /*7ae0*/  ULDC UR10, c[0x0][0x154] ;  /* 0x00005500000a7ab9 */ /* 0x000fe20000000800 */
[----:B------:R-:W-:Y:S01]  /*7af0*/  IMAD.MOV.U32 R2, RZ, RZ, R16 ;  /* 0x000000ffff027224 */ /* 0x000fe200078e0010 */
[----:B------:R-:W-:Y:S01]  /*7b00*/  ISETP.NE.AND.EX P0, PT, RZ, UR7, PT, P0 ;  /* 0x00000007ff007c0c */ /* 0x000fe2000bf05300 */
[----:B------:R-:W1:Y:S01]  /*7b10*/  S2UR UR9, SR_CTAID.Y ;  /* 0x00000000000979c3 */ /* 0x000e620000002600 */
[----:B------:R-:W-:Y:S01]  /*7b20*/  IMAD.MOV.U32 R3, RZ, RZ, R17 ;  /* 0x000000ffff037224 */ /* 0x000fe200078e0011 */
[----:B0-----:R-:W-:-:S05]  /*7b30*/  I2FP.F32.U32 R0, UR4 ;  /* 0x0000000400007c45 */ /* 0x001fca0008201000 */
[----:B------:R-:W-:-:S05]  /*7b40*/  FMUL R8, R0, UR5 ;  /* 0x0000000500087c20 */ /* 0x000fca0008400000 */
[----:B------:R-:W-:Y:S05]  /*7b50*/  @!P0 BRA `(.L_x_185) ;  /* 0x0000000000288947 */ /* 0x000fea0003800000 */
[----:B------:R-:W-:Y:S02]  /*7b60*/  ULDC UR5, c[0x0][0x634] ;  /* 0x00018d0000057ab9 */ /* 0x000fe40000000800 */
[----:B------:R-:W-:-:S05]  /*7b70*/  IADD3 R7, P0, R16, UR5, RZ ;  /* 0x0000000510077c10 */ /* 0x000fca000ff1e0ff */
[----:B------:R-:W-:-:S04]  /*7b80*/  IMAD.X R9, RZ, RZ, R17, P0 ;  /* 0x000000ffff097224 */ /* 0x000fc800000e0611 */
[----:B------:R-:W-:-:S04]  /*7b90*/  IMAD.WIDE.U32 R4, R9, UR6, RZ ;  /* 0x0000000609047c25 */ /* 0x000fc8000f8e00ff */
[----:B------:R-:W-:-:S04]  /*7ba0*/  IMAD.WIDE.U32 R4, P0, R7, UR7, R4 ;  /* 0x0000000707047c25 */ /* 0x000fc8000f800004 */
[----:B------:R-:W-:-:S04]  /*7bb0*/  IMAD.WIDE.U32 R6, R7, UR6, RZ ;  /* 0x0000000607067c25 */ /* 0x000fc8000f8e00ff */
[----:B------:R-:W-:Y:S01]  /*7bc0*/  IMAD.X R3, RZ, RZ, RZ, P0 ;  /* 0x000000ffff037224 */ /* 0x000fe200000e06ff */
[----:B------:R-:W-:Y:S01]  /*7bd0*/  IADD3 RZ, P0, R7, R4, RZ ;  /* 0x0000000407ff7210 */ /* 0x000fe20007f1e0ff */
[----:B------:R-:W-:-:S04]  /*7be0*/  IMAD.MOV.U32 R2, RZ, RZ, R5 ;  /* 0x000000ffff027224 */ /* 0x000fc800078e0005 */
[----:B------:R-:W-:-:S08]  /*7bf0*/  IMAD.WIDE.U32.X R2, R9, UR7, R2, P0 ;  /* 0x0000000709027c25 */ /* 0x000fd000080e0402 */
.L_x_185:
[--C-:B------:R-:W-:Y:S01]  /*7c00*/  SHF.R.U64 R19, R2, UR8, R3.reuse ;  /* 0x0000000802137c19 */ /* 0x100fe20008001203 */
[----:B------:R-:W0:Y:S01]  /*7c10*/  F2I.U32.TRUNC.NTZ R8, R8 ;  /* 0x0000000800087305 */ /* 0x000e22000020f000 */
[----:B------:R-:W-:Y:S01]  /*7c20*/  SHF.R.U32.HI R0, RZ, UR8, R3 ;  /* 0x00000008ff007c19 */ /* 0x000fe20008011603 */
[----:B------:R-:W-:Y:S01]  /*7c30*/  ULDC.64 UR6, c[0x0][0x620] ;  /* 0x0001880000067ab9 */ /* 0x000fe20000000a00 */
[----:B------:R-:W-:Y:S01]  /*7c40*/  IADD3 R5, P0, RZ, -R19, RZ ;  /* 0x80000013ff057210 */ /* 0x000fe20007f1e0ff */
[----:B------:R-:W-:Y:S01]  /*7c50*/  ULDC UR8, c[0x0][0x658] ;  /* 0x0001960000087ab9 */ /* 0x000fe20000000800 */
[----:B-1----:R-:W-:Y:S01]  /*7c60*/  I2FP.F32.U32 R2, UR9 ;  /* 0x0000000900027c45 */ /* 0x002fe20008201000 */
[----:B------:R-:W-:Y:S02]  /*7c70*/  ULDC UR12, c[0x0][0x648] ;  /* 0x00019200000c7ab9 */ /* 0x000fe40000000800 */
[----:B------:R-:W-:Y:S02]  /*7c80*/  IMAD.X R0, RZ, RZ, ~R0, P0 ;  /* 0x000000ffff007224 */ /* 0x000fe400000e0e00 */
[----:B------:R-:W-:Y:S01]  /*7c90*/  FMUL R4, R2, UR10 ;  /* 0x0000000a02047c20 */ /* 0x000fe20008400000 */
[----:B------:R-:W-:Y:S01]  /*7ca0*/  IMAD.WIDE.U32 R2, R5, UR6, R16 ;  /* 0x0000000605027c25 */ /* 0x000fe2000f8e0010 */
[----:B------:R-:W-:-:S02]  /*7cb0*/  ULDC.64 UR10, c[0x0][0x640] ;  /* 0x00019000000a7ab9 */ /* 0x000fc40000000a00 */
[----:B------:R-:W-:Y:S01]  /*7cc0*/  ISETP.NE.U32.AND P0, PT, RZ, UR10, PT ;  /* 0x0000000aff007c0c */ /* 0x000fe2000bf05070 */
[----:B------:R-:W-:Y:S01]  /*7cd0*/  IMAD R0, R0, UR6, RZ ;  /* 0x0000000600007c24 */ /* 0x000fe2000f8e02ff */
[----:B------:R-:W1:Y:S01]  /*7ce0*/  F2I.U32.TRUNC.NTZ R4, R4 ;  /* 0x0000000400047305 */ /* 0x000e62000020f000 */
[----:B0-----:R-:W-:Y:S01]  /*7cf0*/  R2UR UR5, R8 ;  /* 0x00000000080572ca */ /* 0x001fe200000e0000 */
[----:B------:R-:W-:Y:S01]  /*7d00*/  ULDC UR6, c[0x0][0x618] ;  /* 0x0001860000067ab9 */ /* 0x000fe20000000800 */
[----:B------:R-:W-:Y:S01]  /*7d10*/  IMAD R5, R5, UR7, R0 ;  /* 0x0000000705057c24 */ /* 0x000fe2000f8e0200 */
[----:B------:R-:W-:Y:S01]  /*7d20*/  ISETP.NE.AND.EX P0, PT, RZ, UR11, PT, P0 ;  /* 0x0000000bff007c0c */ /* 0x000fe2000bf05300 */
[----:B------:R-:W0:Y:S02]  /*7d30*/  LDC R0, c[0x0][0x610] ;  /* 0x00018400ff007b82 */ /* 0x000e240000000800 */
[----:B------:R-:W-:-:S05]  /*7d40*/  IMAD.IADD R3, R3, 0x1, R5 ;  /* 0x0000000103037824 */ /* 0x000fca00078e0205 */
[--C-:B------:R-:W-:Y:S02]  /*7d50*/  SHF.R.U64 R8, R2, UR6, R3.reuse ;  /* 0x0000000602087c19 */ /* 0x100fe40008001203 */
[----:B------:R-:W-:Y:S01]  /*7d60*/  SHF.R.U32.HI R3, RZ, UR6, R3 ;  /* 0x00000006ff037c19 */ /* 0x000fe20008011603 */
[----:B------:R-:W-:Y:S01]  /*7d70*/  ULDC UR6, c[0x0][0x608] ;  /* 0x0001820000067ab9 */ /* 0x000fe20000000800 */
[----:B-1----:R-:W-:Y:S02]  /*7d80*/  R2UR UR7, R4 ;  /* 0x00000000040772ca */ /* 0x002fe400000e0000 */
[--C-:B------:R-:W-:Y:S02]  /*7d90*/  SHF.R.U64 R10, R8, UR6, R3.reuse ;  /* 0x00000006080a7c19 */ /* 0x100fe40008001203 */
[----:B------:R-:W-:Y:S01]  /*7da0*/  SHF.R.U32.HI R3, RZ, UR6, R3 ;  /* 0x00000006ff037c19 */ /* 0x000fe20008011603 */
[----:B------:R-:W-:-:S03]  /*7db0*/  UIADD3 UR6, -UR5, URZ, URZ ;  /* 0x0000003f05067290 */ /* 0x000fc6000fffe13f */
[--C-:B------:R-:W-:Y:S01]  /*7dc0*/  SHF.R.U64 R11, R10, UR8, R3.reuse ;  /* 0x000000080a0b7c19 */ /* 0x100fe20008001203 */
[----:B------:R-:W-:Y:S01]  /*7dd0*/  ULDC UR5, c[0x0][0x144] ;  /* 0x0000510000057ab9 */ /* 0x000fe20000000800 */
[----:B------:R-:W-:-:S03]  /*7de0*/  SHF.R.U32.HI R3, RZ, UR8, R3 ;  /* 0x00000008ff037c19 */ /* 0x000fc60008011603 */
[----:B------:R-:W-:Y:S01]  /*7df0*/  IMAD.MOV.U32 R2, RZ, RZ, R11 ;  /* 0x000000ffff027224 */ /* 0x000fe200078e000b */
[----:B------:R-:W-:Y:S06]  /*7e00*/  @!P0 BRA `(.L_x_186) ;  /* 0x0000000000288947 */ /* 0x000fec0003800000 */
        /* <DEDUP_REMOVED lines=10> */
.L_x_186:
[----:B------:R-:W-:Y:S01]  /*7eb0*/  UISETP.NE.AND UP0, UPT, UR45, URZ, UPT ;  /* 0x0000003f2d00728c */ /* 0x000fe2000bf05270 */
[----:B------:R-:W-:Y:S01]  /*7ec0*/  SHF.R.U64 R3, R2, UR12, R3 ;  /* 0x0000000c02037c19 */ /* 0x000fe20008001203 */
[----:B------:R-:W-:Y:S01]  /*7ed0*/  UIADD3 UR7, -UR7, URZ, URZ ;  /* 0x0000003f07077290 */ /* 0x000fe2000fffe13f */
[----:B------:R-:W-:Y:S01]  /*7ee0*/  LOP3.LUT R2, R10, UR54, RZ, 0xc0, !PT ;  /* 0x000000360a027c12 */ /* 0x000fe2000f8ec0ff */
[----:B------:R-:W-:Y:S01]  /*7ef0*/  UIMAD UR4, UR5, UR6, UR4 ;  /* 0x00000006050472a4 */ /* 0x000fe2000f8e0204 */
[----:B------:R-:W-:Y:S01]  /*7f00*/  LOP3.LUT R5, R8, UR55, RZ, 0xc0, !PT ;  /* 0x0000003708057c12 */ /* 0x000fe2000f8ec0ff */
[----:B------:R-:W-:Y:S01]  /*7f10*/  IMAD.MOV R4, RZ, RZ, -R3 ;  /* 0x000000ffff047224 */ /* 0x000fe200078e0a03 */
[----:B------:R-:W-:Y:S01]  /*7f20*/  ULDC UR5, c[0x0][0x148] ;  /* 0x0000520000057ab9 */ /* 0x000fe20000000800 */
[----:B------:R-:W-:Y:S01]  /*7f30*/  IMAD R3, R3, UR53, R2 ;  /* 0x0000003503037c24 */ /* 0x000fe2000f8e0202 */
[----:B------:R-:W-:Y:S02]  /*7f40*/  PLOP3.LUT P0, PT, PT, PT, UP0, 0x80, 0x0 ;  /* 0x000000000000781c */ /* 0x000fe40003f0f008 */
[----:B------:R-:W-:-:S03]  /*7f50*/  @UP0 UIMAD UR4, UR5, UR7, UR9 ;  /* 0x00000007050402a4 */ /* 0x000fc6000f8e0209 */
[----:B------:R-:W-:Y:S02]  /*7f60*/  ULDC UR5, c[0x0][0x638] ;  /* 0x00018e0000057ab9 */ /* 0x000fe40000000800 */
[----:B------:R-:W-:Y:S02]  /*7f70*/  IMAD R2, R4, UR5, R11 ;  /* 0x0000000504027c24 */ /* 0x000fe4000f8e020b */
[----:B0-----:R-:W-:Y:S01]  /*7f80*/  IMAD R18, R3, R0, UR4 ;  /* 0x0000000403127e24 */ /* 0x001fe2000f8e0200 */
[----:B------:R-:W-:Y:S01]  /*7f90*/  ULDC UR4, c[0x0][0x600] ;  /* 0x0001800000047ab9 */ /* 0x000fe20000000800 */
[----:B------:R-:W-:Y:S02]  /*7fa0*/  IMAD.MOV.U32 R0, RZ, RZ, 0x1 ;  /* 0x00000001ff007424 */ /* 0x000fe400078e00ff */
[----:B------:R-:W-:-:S05]  /*7fb0*/  IMAD R3, R2, UR4, R5 ;  /* 0x0000000402037c24 */ /* 0x000fca000f8e0205 */
[----:B------:R-:W-:Y:S02]  /*7fc0*/  SEL R2, R3, R18, !P0 ;  /* 0x0000001203027207 */ /* 0x000fe40004000000 */
[----:B------:R-:W-:-:S07]  /*7fd0*/  SEL R18, R18, R3, !P0 ;  /* 0x0000000312127207 */ /* 0x000fce0004000000 */
.L_x_184:
[----:B------:R-:W-:Y:S05]  /*7fe0*/  BSYNC B0 ;  /* 0x0000000000007941 */ /* 0x000fea0003800000 */
.L_x_183:
[----:B------:R-:W-:-:S13]  /*7ff0*/  LOP3.LUT P0, RZ, R0, 0xff, RZ, 0xc0, !PT ;  /* 0x000000ff00ff7812 */ /* 0x000fda000780c0ff */
[----:B------:R-:W-:Y:S05]  /*8000*/  @P0 BRA `(.L_x_187) ;  /* 0xffffffec00dc0947 */ /* 0x000fea000383ffff */
[----:B------:R-:W-:Y:S05]  /*8010*/  BSYNC B7 ;  /* 0x0000000000077941 */ /* 0x000fea0003800000 */
.L_x_173:
[----:B------:R-:W-:-:S03]  /*8020*/  UMOV UR4, 0xffffffff ;  /* 0xffffffff00047882 */ /* 0x000fc60000000000 */
[----:B------:R-:W-:Y:S05]  /*8030*/  BRA.DIV UR4, `(.L_x_188) ;  /* 0x0000000604707947 */ /* 0x000fea000b800000 */
[----:B------:R-:W-:-:S13]  /*8040*/  ELECT P6, URZ, PT ;  /* 0x00000000003f782f */ /* 0x000fda00038c0000 */
.L_x_206:
[----:B------:R-:W-:Y:S04]  /*8050*/  BSSY B0, `(.L_x_189) ;  /* 0x000002c000007945 */ /* 0x000fe80003800000 */
[----:B------:R-:W-:Y:S05]  /*8060*/  @!P6 BRA `(.L_x_190) ;  /* 0x0000000000a8e947 */ /* 0x000fea0003800000 */
[----:B------:R-:W-:-:S04]  /*8070*/  ULOP3.LUT UR4, UR39, 0x2, URZ, 0xfc, !UPT ;  /* 0x0000000227047892 */ /* 0x000fc8000f8efc3f */
[----:B------:R-:W-:-:S06]  /*8080*/  UISETP.NE.AND UP0, UPT, UR4, 0x3, UPT ;  /* 0x000000030400788c */ /* 0x000fcc000bf05270 */
[----:B------:R-:W-:-:S13]  /*8090*/  PLOP3.LUT P0, PT, PT, PT, UP0, 0x80, 0x0 ;  /* 0x000000000000781c */ /* 0x000fda0003f0f008 */
[----:B------:R-:W-:Y:S05]  /*80a0*/  @!P0 BRA `(.L_x_191) ;  /* 0x0000000000048947 */ /* 0x000fea0003800000 */
[----:B------:R-:W-:Y:S01]  /*80b0*/  BPT.TRAP 0x1 ;  /* 0x000000040000795c */ /* 0x000fe20000300000 */
.L_x_191:
[----:B------:R-:W0:Y:S01]  /*80c0*/  S2R R3, SR_CgaCtaId ;  /* 0x0000000000037919 */ /* 0x000e220000008800 */
[----:B------:R-:W-:Y:S02]  /*80d0*/  MOV R0, 0x400 ;  /* 0x0000040000007802 */ /* 0x000fe40000000f00 */
[----:B------:R-:W-:Y:S02]  /*80e0*/  SHF.L.U32 R2, R23, 0x1f, RZ ;  /* 0x0000001f17027819 */ /* 0x000fe400000006ff */
[----:B0-----:R-:W-:-:S05]  /*80f0*/  LEA R3, R3, R0, 0x18 ;  /* 0x0000000003037211 */ /* 0x001fca00078ec0ff */
[----:B------:R-:W-:-:S04]  /*8100*/  VIADD R3, R3, 0x20 ;  /* 0x0000002003037836 */ /* 0x000fc80000000000 */
[C---:B------:R-:W-:Y:S02]  /*8110*/  IMAD R5, R24.reuse, 0x8, R3 ;  /* 0x0000000818057824 */ /* 0x040fe400078e0203 */
[----:B------:R-:W-:Y:S02]  /*8120*/  VIADD R24, R24, 0x1 ;  /* 0x0000000118187836 */ /* 0x000fe40000000000 */
[----:B------:R-:W0:Y:S03]  /*8130*/  SYNCS.PHASECHK.TRANS64.TRYWAIT P0, [R5+URZ], R2 ;  /* 0x00000002050075a7 */ /* 0x000e26000800017f */
[----:B------:R-:W-:-:S04]  /*8140*/  ISETP.NE.AND P1, PT, R24, 0x4, PT ;  /* 0x000000041800780c */ /* 0x000fc80003f25270 */
[----:B------:R-:W-:Y:S02]  /*8150*/  SEL R0, RZ, 0x1, P1 ;  /* 0x00000001ff007807 */ /* 0x000fe40000800000 */
[----:B------:R-:W-:Y:S02]  /*8160*/  SEL R24, R24, RZ, P1 ;  /* 0x000000ff18187207 */ /* 0x000fe40000800000 */
[----:B------:R-:W-:-:S03]  /*8170*/  LOP3.LUT R23, R23, R0, RZ, 0x3c, !PT ;  /* 0x0000000017177212 */ /* 0x000fc600078e3cff */
[----:B------:R-:W-:Y:S01]  /*8180*/  IMAD R7, R24, 0x8, R3 ;  /* 0x0000000818077824 */ /* 0x000fe200078e0203 */
[----:B------:R-:W-:Y:S01]  /*8190*/  SHF.L.U32 R4, R23, 0x1f, RZ ;  /* 0x0000001f17047819 */ /* 0x000fe200000006ff */
[----:B0-----:R-:W-:Y:S06]  /*81a0*/  @!P0 BRA `(.L_x_192) ;  /* 0x0000000400348947 */ /* 0x001fec0003800000 */
.L_x_207:
[----:B------:R-:W1:Y:S01]  /*81b0*/  SYNCS.PHASECHK.TRANS64.TRYWAIT P0, [R7+URZ], R4 ;  /* 0x00000004070075a7 */ /* 0x000e62000800017f */
[----:B------:R-:W-:-:S05]  /*81c0*/  VIADD R0, R24, 0x1 ;  /* 0x0000000118007836 */ /* 0x000fca0000000000 */
[----:B------:R-:W-:-:S04]  /*81d0*/  ISETP.NE.AND P1, PT, R0, 0x4, PT ;  /* 0x000000040000780c */ /* 0x000fc80003f25270 */
[----:B0-----:R-:W-:Y:S02]  /*81e0*/  SEL R2, RZ, 0x1, P1 ;  /* 0x00000001ff027807 */ /* 0x001fe40000800000 */
[----:B------:R-:W-:Y:S02]  /*81f0*/  SEL R0, R0, RZ, P1 ;  /* 0x000000ff00007207 */ /* 0x000fe40000800000 */
[----:B------:R-:W-:-:S03]  /*8200*/  LOP3.LUT R23, R23, R2, RZ, 0x3c, !PT ;  /* 0x0000000217177212 */ /* 0x000fc600078e3cff */
[----:B------:R-:W-:Y:S01]  /*8210*/  IMAD R6, R0, 0x8, R3 ;  /* 0x0000000800067824 */ /* 0x000fe200078e0203 */
[----:B------:R-:W-:Y:S01]  /*8220*/  SHF.L.U32 R5, R23, 0x1f, RZ ;  /* 0x0000001f17057819 */ /* 0x000fe200000006ff */
[----:B-1----:R-:W-:Y:S06]  /*8230*/  @!P0 BRA `(.L_x_193) ;  /* 0x0000000400248947 */ /* 0x002fec0003800000 */
.L_x_208:
[----:B------:R-:W1:Y:S01]  /*8240*/  SYNCS.PHASECHK.TRANS64.TRYWAIT P0, [R6+URZ], R5 ;  /* 0x00000005060075a7 */ /* 0x000e62000800017f */
[----:B------:R-:W-:-:S05]  /*8250*/  VIADD R0, R0, 0x1 ;  /* 0x0000000100007836 */ /* 0x000fca0000000000 */
[----:B------:R-:W-:-:S04]  /*8260*/  ISETP.NE.AND P1, PT, R0, 0x4, PT ;  /* 0x000000040000780c */ /* 0x000fc80003f25270 */
[----:B------:R-:W-:Y:S02]  /*8270*/  SEL R2, RZ, 0x1, P1 ;  /* 0x00000001ff027807 */ /* 0x000fe40000800000 */
[----:B------:R-:W-:Y:S02]  /*8280*/  SEL R0, R0, RZ, P1 ;  /* 0x000000ff00007207 */ /* 0x000fe40000800000 */
[----:B------:R-:W-:Y:S01]  /*8290*/  LOP3.LUT R2, R23, R2, RZ, 0x3c, !PT ;  /* 0x0000000217027212 */ /* 0x000fe200078e3cff */
[----:B-1----:R-:W-:Y:S06]  /*82a0*/  @!P0 BRA `(.L_x_194) ;  /* 0x00000004001c8947 */ /* 0x002fec0003800000 */
.L_x_209:
[----:B------:R-:W-:Y:S01]  /*82b0*/  IMAD R3, R0, 0x8, R3 ;  /* 0x0000000800037824 */ /* 0x000fe200078e0203 */
[----:B------:R-:W-:-:S07]  /*82c0*/  SHF.L.U32 R0, R2, 0x1f, RZ ;  /* 0x0000001f02007819 */ /* 0x000fce00000006ff */
.L_x_195:
[----:B--2---:R2:W3:Y:S02]  /*82d0*/  SYNCS.PHASECHK.TRANS64.TRYWAIT P0, [R3+URZ], R0 ;  /* 0x00000000030075a7 */ /* 0x0044e4000800017f */
[----:B---3--:R-:W-:Y:S05]  /*82e0*/  @!P0 NANOSLEEP.SYNCS 0x989680 ;  /* 0x009896800000895d */ /* 0x008fea0003900000 */
[----:B------:R-:W3:Y:S02]  /*82f0*/  @!P0 SYNCS.PHASECHK.TRANS64 P0, [R3+URZ], R0 ;  /* 0x00000000030085a7 */ /* 0x000ee4000800007f */
[----:B---3--:R-:W-:Y:S05]  /*8300*/  @!P0 BRA `(.L_x_195) ;  /* 0xfffffffc00f08947 */ /* 0x008fea000383ffff */
.L_x_190:
[----:B------:R-:W-:Y:S05]  /*8310*/  BSYNC B0 ;  /* 0x0000000000007941 */ /* 0x000fea0003800000 */
.L_x_189:
[----:B------:R-:W-:Y:S05]  /*8320*/  EXIT ;  /* 0x000000000000794d */ /* 0x000fea0003800000 */
.L_x_14:
[----:B0-----:R0:W1:Y:S02]  /*8330*/  SYNCS.PHASECHK.TRANS64.TRYWAIT P0, [R98+URZ+-0x8], R3 ;  /* 0xfffff803620075a7 */ /* 0x001064000800017f */
[----:B-1----:R-:W-:Y:S05]  /*8340*/  @!P0 NANOSLEEP.SYNCS 0x989680 ;  /* 0x009896800000895d */ /* 0x002fea0003900000 */
[----:B------:R-:W1:Y:S02]  /*8350*/  @!P0 SYNCS.PHASECHK.TRANS64 P0, [R98+URZ+-0x8], R3 ;  /* 0xfffff803620085a7 */ /* 0x000e64000800007f */
[----:B-1----:R-:W-:Y:S05]  /*8360*/  @!P0 BRA `(.L_x_14) ;  /* 0xfffffffc00f08947 */ /* 0x002fea000383ffff */
[----:B------:R-:W-:Y:S05]  /*8370*/  BRA `(.L_x_196) ;  /* 0xffffff9000d87947 */ /* 0x000fea000383ffff */
.L_x_18:
[----:B------:R-:W-:Y:S01]  /*8380*/  CS2R R12, SRZ ;  /* 0x00000000000c7805 */ /* 0x000fe2000001ff00 */
[----:B------:R-:W-:Y:S02]  /*8390*/  IMAD.MOV.U32 R11, RZ, RZ, 0x1f ;  /* 0x0000001fff0b7424 */ /* 0x000fe400078e00ff */
[----:B------:R-:W-:-:S07]  /*83a0*/  IMAD.MOV.U32 R15, RZ, RZ, -0x1 ;  /* 0xffffffffff0f7424 */ /* 0x000fce00078e00ff */
[----:B0----5:R-:W-:Y:S05]  /*83b0*/  WARPSYNC.COLLECTIVE R15, `(.L_x_197) ;  /* 0x000000000f087348 */ /* 0x021fea0003c00000 */
[----:B------:R1:W2:Y:S02]  /*83c0*/  SHFL.IDX P6, R14, R13, R12, R11 ;  /* 0x0000000c0d0e7389 */ /* 0x0002a400000c000b */
[----:B012--5:R-:W-:Y:S01]  /*83d0*/  ENDCOLLECTIVE ;  /* 0x000000000000791b */ /* 0x027fe20003800000 */
.L_x_197:
[----:B------:R-:W-:Y:S05]  /*83e0*/  BRA `(.L_x_198) ;  /* 0xffffff9400a87947 */ /* 0x000fea000383ffff */
.L_x_22:
[----:B-1----:R1:W2:Y:S02]  /*83f0*/  SYNCS.PHASECHK.TRANS64.TRYWAIT P1, [R3+URZ], R0 ;  /* 0x00000000030075a7 */ /* 0x0022a4000802017f */
[----:B--2---:R-:W-:Y:S05]  /*8400*/  @!P1 NANOSLEEP.SYNCS 0x989680 ;  /* 0x009896800000995d */ /* 0x004fea0003900000 */
[----:B------:R-:W2:Y:S02]  /*8410*/  @!P1 SYNCS.PHASECHK.TRANS64 P1, [R3+URZ], R0 ;  /* 0x00000000030095a7 */ /* 0x000ea4000802007f */
[----:B--2---:R-:W-:Y:S05]  /*8420*/  @!P1 BRA `(.L_x_22) ;  /* 0xfffffffc00f09947 */ /* 0x004fea000383ffff */
[----:B------:R-:W-:Y:S05]  /*8430*/  BRA `(.L_x_21) ;  /* 0xffffff9400c47947 */ /* 0x000fea000383ffff */
.L_x_27:
[----:B0-----:R0:W1:Y:S02]  /*8440*/  SYNCS.PHASECHK.TRANS64.TRYWAIT P1, [R3+URZ], R6 ;  /* 0x00000006030075a7 */ /* 0x001064000802017f */
[----:B-1----:R-:W-:Y:S05]  /*8450*/  @!P1 NANOSLEEP.SYNCS 0x989680 ;  /* 0x009896800000995d */ /* 0x002fea0003900000 */
[----:B------:R-:W1:Y:S02]  /*8460*/  @!P1 SYNCS.PHASECHK.TRANS64 P1, [R3+URZ], R6 ;  /* 0x00000006030095a7 */ /* 0x000e64000802007f */
[----:B-1----:R-:W-:Y:S05]  /*8470*/  @!P1 BRA `(.L_x_27) ;  /* 0xfffffffc00f09947 */ /* 0x002fea000383ffff */
[----:B------:R-:W-:Y:S05]  /*8480*/  BRA `(.L_x_26) ;  /* 0xffffff9c006c7947 */ /* 0x000fea000383ffff */
.L_x_35:
[----:B------:R0:W0:Y:S02]  /*8490*/  SYNCS.PHASECHK.TRANS64.TRYWAIT P1, [R6+URZ], R9 ;  /* 0x00000009060075a7 */ /* 0x000024000802017f */
[----:B0-----:R-:W-:Y:S05]  /*84a0*/  @!P1 NANOSLEEP.SYNCS 0x989680 ;  /* 0x009896800000995d */ /* 0x001fea0003900000 */
[----:B------:R-:W0:Y:S02]  /*84b0*/  @!P1 SYNCS.PHASECHK.TRANS64 P1, [R6+URZ], R9 ;  /* 0x00000009060095a7 */ /* 0x000e24000802007f */
[----:B0-----:R-:W-:Y:S05]  /*84c0*/  @!P1 BRA `(.L_x_35) ;  /* 0xfffffffc00f09947 */ /* 0x001fea000383ffff */
[----:B------:R-:W-:Y:S05]  /*84d0*/  BRA `(.L_x_34) ;  /* 0xffffffa400307947 */ /* 0x000fea000383ffff */
.L_x_41:
[----:B0-----:R0:W3:Y:S02]  /*84e0*/  SYNCS.PHASECHK.TRANS64.TRYWAIT P0, [R98+URZ+0x8], R3 ;  /* 0x00000803620075a7 */ /* 0x0010e4000800017f */
[----:B---3--:R-:W-:Y:S05]  /*84f0*/  @!P0 NANOSLEEP.SYNCS 0x989680 ;  /* 0x009896800000895d */ /* 0x008fea0003900000 */
[----:B------:R-:W3:Y:S02]  /*8500*/  @!P0 SYNCS.PHASECHK.TRANS64 P0, [R98+URZ+0x8], R3 ;  /* 0x00000803620085a7 */ /* 0x000ee4000800007f */
[----:B---3--:R-:W-:Y:S05]  /*8510*/  @!P0 BRA `(.L_x_41) ;  /* 0xfffffffc00f08947 */ /* 0x008fea000383ffff */
[----:B------:R-:W-:Y:S05]  /*8520*/  BRA `(.L_x_199) ;  /* 0xffffffac002c7947 */ /* 0x000fea000383ffff */
.L_x_174:
[----:B------:R-:W-:Y:S01]  /*8530*/  BSSY B0, `(.L_x_200) ;  /* 0x0000006000007945 */ /* 0x000fe20003800000 */
[----:B------:R-:W-:-:S07]  /*8540*/  IMAD.MOV.U32 R15, RZ, RZ, -0x1 ;  /* 0xffffffffff0f7424 */ /* 0x000fce00078e00ff */
[----:B-----5:R-:W-:Y:S05]  /*8550*/  WARPSYNC.COLLECTIVE R15, `(.L_x_201) ;  /* 0x000000000f0c7348 */ /* 0x020fea0003c00000 */
[----:B------:R-:W-:Y:S02]  /*8560*/  ELECT P6, UR62, PT ;  /* 0x00000000003e782f */ /* 0x000fe400038c0000 */
[----:B------:R-:W-:Y:S01]  /*8570*/  MOV R14, UR62 ;  /* 0x0000003e000e7c02 */ /* 0x000fe20008000f00 */
[----:B-----5:R-:W-:Y:S10]  /*8580*/  ENDCOLLECTIVE ;  /* 0x000000000000791b */ /* 0x020ff40003800000 */
.L_x_201:
[----:B------:R-:W-:Y:S05]  /*8590*/  BSYNC B0 ;  /* 0x0000000000007941 */ /* 0x000fea0003800000 */
.L_x_200:
[----:B------:R-:W-:Y:S05]  /*85a0*/  BRA `(.L_x_202) ;  /* 0xffffffe800807947 */ /* 0x000fea000383ffff */
.L_x_179:
[----:B0-----:R0:W2:Y:S02]  /*85b0*/  SYNCS.PHASECHK.TRANS64.TRYWAIT P0, [R6+URZ+0x20], R3 ;  /* 0x00002003060075a7 */ /* 0x0010a4000800017f */
[----:B--2---:R-:W-:Y:S05]  /*85c0*/  @!P0 NANOSLEEP.SYNCS 0x989680 ;  /* 0x009896800000895d */ /* 0x004fea0003900000 */
[----:B------:R-:W2:Y:S02]  /*85d0*/  @!P0 SYNCS.PHASECHK.TRANS64 P0, [R6+URZ+0x20], R3 ;  /* 0x00002003060085a7 */ /* 0x000ea4000800007f */
[----:B--2---:R-:W-:Y:S05]  /*85e0*/  @!P0 BRA `(.L_x_179) ;  /* 0xfffffffc00f08947 */ /* 0x004fea000383ffff */
[----:B------:R-:W-:Y:S05]  /*85f0*/  BRA `(.L_x_203) ;  /* 0xffffffec00707947 */ /* 0x000fea000383ffff */
.L_x_188:
[----:B------:R-:W-:Y:S01]  /*8600*/  BSSY B0, `(.L_x_204) ;  /* 0x0000006000007945 */ /* 0x000fe20003800000 */
[----:B------:R-:W-:-:S07]  /*8610*/  IMAD.MOV.U32 R15, RZ, RZ, -0x1 ;  /* 0xffffffffff0f7424 */ /* 0x000fce00078e00ff */
[----:B-----5:R-:W-:Y:S05]  /*8620*/  WARPSYNC.COLLECTIVE R15, `(.L_x_205) ;  /* 0x000000000f0c7348 */ /* 0x020fea0003c00000 */
[----:B------:R-:W-:Y:S02]  /*8630*/  ELECT P6, UR62, PT ;  /* 0x00000000003e782f */ /* 0x000fe400038c0000 */
[----:B------:R-:W-:Y:S01]  /*8640*/  MOV R14, UR62 ;  /* 0x0000003e000e7c02 */ /* 0x000fe20008000f00 */
[----:B-----5:R-:W-:Y:S10]  /*8650*/  ENDCOLLECTIVE ;  /* 0x000000000000791b */ /* 0x020ff40003800000 */
.L_x_205:
[----:B------:R-:W-:Y:S05]  /*8660*/  BSYNC B0 ;  /* 0x0000000000007941 */ /* 0x000fea0003800000 */
.L_x_204:
[----:B------:R-:W-:Y:S05]  /*8670*/  BRA `(.L_x_206) ;  /* 0xfffffff800747947 */ /* 0x000fea000383ffff */
.L_x_192:
[----:B0-----:R0:W1:Y:S02]  /*8680*/  SYNCS.PHASECHK.TRANS64.TRYWAIT P0, [R5+URZ], R2 ;  /* 0x00000002050075a7 */ /* 0x001064000800017f */
[----:B-1----:R-:W-:Y:S05]  /*8690*/  @!P0 NANOSLEEP.SYNCS 0x989680 ;  /* 0x009896800000895d */ /* 0x002fea0003900000 */
[----:B------:R-:W1:Y:S02]  /*86a0*/  @!P0 SYNCS.PHASECHK.TRANS64 P0, [R5+URZ], R2 ;  /* 0x00000002050085a7 */ /* 0x000e64000800007f */
[----:B-1----:R-:W-:Y:S05]  /*86b0*/  @!P0 BRA `(.L_x_192) ;  /* 0xfffffffc00f08947 */ /* 0x002fea000383ffff */
[----:B------:R-:W-:Y:S05]  /*86c0*/  BRA `(.L_x_207) ;  /* 0xfffffff800b87947 */ /* 0x000fea000383ffff */
.L_x_193:
[----:B0-----:R0:W1:Y:S02]  /*86d0*/  SYNCS.PHASECHK.TRANS64.TRYWAIT P0, [R7+URZ], R4 ;  /* 0x00000004070075a7 */ /* 0x001064000800017f */
[----:B-1----:R-:W-:Y:S05]  /*86e0*/  @!P0 NANOSLEEP.SYNCS 0x989680 ;  /* 0x009896800000895d */ /* 0x002fea0003900000 */
[----:B------:R-:W1:Y:S02]  /*86f0*/  @!P0 SYNCS.PHASECHK.TRANS64 P0, [R7+URZ], R4 ;  /* 0x00000004070085a7 */ /* 0x000e64000800007f */
[----:B-1----:R-:W-:Y:S05]  /*8700*/  @!P0 BRA `(.L_x_193) ;  /* 0xfffffffc00f08947 */ /* 0x002fea000383ffff */
[----:B------:R-:W-:Y:S05]  /*8710*/  BRA `(.L_x_208) ;  /* 0xfffffff800c87947 */ /* 0x000fea000383ffff */
.L_x_194:
[----:B-1----:R1:W2:Y:S02]  /*8720*/  SYNCS.PHASECHK.TRANS64.TRYWAIT P0, [R6+URZ], R5 ;  /* 0x00000005060075a7 */ /* 0x0022a4000800017f */
[----:B--2---:R-:W-:Y:S05]  /*8730*/  @!P0 NANOSLEEP.SYNCS 0x989680 ;  /* 0x009896800000895d */ /* 0x004fea0003900000 */
[----:B------:R-:W2:Y:S02]  /*8740*/  @!P0 SYNCS.PHASECHK.TRANS64 P0, [R6+URZ], R5 ;  /* 0x00000005060085a7 */ /* 0x000ea4000800007f */
[----:B--2---:R-:W-:Y:S05]  /*8750*/  @!P0 BRA `(.L_x_194) ;  /* 0xfffffffc00f08947 */ /* 0x004fea000383ffff */
[----:B------:R-:W-:Y:S05]  /*8760*/  BRA `(.L_x_209) ;  /* 0xfffffff800d07947 */ /* 0x000fea000383ffff */
.L_x_210:
[----:B------:R-:W-:-:S00]  /*8770*/  BRA `(.L_x_210) ;  /* 0xfffffffc00fc7947 */ /* 0x000fc0000383ffff */
[----:B------:R-:W-:-:S00]  /*8780*/  NOP ;  /* 0x0000000000007918 */ /* 0x000fc00000000000 */
[----:B------:R-:W-:-:S00]  /*8790*/  NOP ;  /* 0x0000000000007918 */ /* 0x000fc00000000000 */
[----:B------:R-:W-:-:S00]  /*87a0*/  NOP ;  /* 0x0000000000007918 */ /* 0x000fc00000000000 */
[----:B------:R-:W-:-:S00]  /*87b0*/  NOP ;  /* 0x0000000000007918 */ /* 0x000fc00000000000 */
[----:B------:R-:W-:-:S00]  /*87c0*/  NOP ;  /* 0x0000000000007918 */ /* 0x000fc00000000000 */
[----:B------:R-:W-:-:S00]  /*87d0*/  NOP ;  /* 0x0000000000007918 */ /* 0x000fc00000000000 */
[----:B------:R-:W-:-:S00]  /*87e0*/  NOP ;  /* 0x0000000000007918 */ /* 0x000fc00000000000 */
[----:B------:R-:W-:-:S00]  /*87f0*/  NOP ;  /* 0x0000000000007918 */ /* 0x000fc00000000000 */
.L_x_211:


//--------------------- .nv.global.init           --------------------------
	.section	.nv.global.init,"aw",@progbits
.nv.global.init:
	.type		$str$24,@object
	.size		$str$24,($str$25 - $str$24)
$str$24:
        /*0000*/ 	.byte	0x28, 0x61, 0x64, 0x64, 0x72, 0x65, 0x73, 0x73, 0x20, 0x26, 0x20, 0x6d, 0x61, 0x73, 0x6b, 0x29
        /*0010*/ 	.byte	0x20, 0x3d, 0x3d, 0x20, 0x30, 0x00
	.type		$str$25,@object
	.size		$str$25,(__unnamed_1 - $str$25)
$str$25:
        /*0016*/ 	.byte	0x2f, 0x74, 0x6d, 0x70, 0x2f, 0x63, 0x75, 0x74, 0x6c, 0x61, 0x73, 0x73, 0x5f, 0x73, 0x77, 0x65
        /*0026*/ 	.byte	0x65, 0x70, 0x5f, 0x73, 0x72, 0x63, 0x2f, 0x69, 0x6e, 0x63, 0x6c, 0x75, 0x64, 0x65, 0x2f, 0x63
        /*0036*/ 	.byte	0x75, 0x74, 0x65, 0x2f, 0x70, 0x6f, 0x69, 0x6e, 0x74, 0x65, 0x72, 0x5f, 0x66, 0x6c, 0x61, 0x67
        /*0046*/ 	.byte	0x67, 0x65, 0x64, 0x2e, 0x68, 0x70, 0x70, 0x00
	.type		__unnamed_1,@object
	.size		__unnamed_1,(__unnamed_2 - __unnamed_1)
__unnamed_1:
        /*004e*/ 	.byte	0x61, 0x75, 0x74, 0x6f, 0x20, 0x63, 0x75, 0x74, 0x65, 0x3a, 0x3a, 0x61, 0x73, 0x5f, 0x70, 0x6f
        /* <DEDUP_REMOVED lines=27> */
        /*020e*/ 	.byte	0x30, 0x39, 0x36, 0x3e, 0x3e, 0x3e, 0x3e, 0x3e, 0x20, 0x26, 0x5d, 0x00
	.type		__unnamed_2,@object
	.size		__unnamed_2,(.L_1 - __unnamed_2)
__unnamed_2:
        /* <DEDUP_REMOVED lines=29> */
        /*03ea*/ 	.byte	0x00
.L_1:


//--------------------- .nv.shared._ZN7cutlass13device_kernelINS_4gemm6kernel13GemmUniversalIN4cute5tupleIJiiiiEEENS1_10collective13CollectiveMmaINS1_39MainloopSm90TmaGmmaRmemAWarpSpecializedILi4ENS5_IJNS4_1CILi1EEESB_SB_EEENS1_32KernelTmaWarpSpecializedPingpongEEENS5_IJNSA_ILi64EEENSA_ILi128EEESF_EEEfNS5_IJlSB_lEEEfNS5_IJSB_llEEENS4_8TiledMMAINS4_8MMA_AtomIJNS4_4SM904GMMA30MMA_64x128x8_F32TF32TF32_RS_TNILNSN_7ScaleInE1ELSP_1EEEEEENS4_6LayoutISC_NS5_IJNSA_ILi0EEEST_ST_EEEEENS5_IJNS4_10UnderscoreESW_SW_EEEEENS4_13SM90_TMA_LOADENS4_14ComposedLayoutINS4_7SwizzleILi3ELi4ELi3EEENS4_18smem_ptr_flag_bitsILi32EEENSS_INS5_IJNSA_ILi8EEENSA_ILi32EEEEEENS5_IJS16_SB_EEEEEEEvNS4_8identityESZ_NS10_INS11_ILi1ELi4ELi3EEES14_NSS_INS5_IJS15_S15_EEENS5_IJSB_S15_EEEEEEENS4_9Copy_AtomIJNS4_39AutoVectorizingCopyWithAssumedAlignmentILi128EEEfEEES1B_EENS_8epilogue10collective6detail29Sm90TmaWarpSpecializedAdapterINS1N_15DefaultEpilogueIfSI_SI_NS1M_6thread17LinearCombinationIfLi1EffLNS1R_9ScaleType4KindE0ELNS_15FloatRoundStyleE2EfEENS1_15EpilogueDefaultEEEEEvvEEEEvNT_6ParamsE --------------------------
	.section	.nv.shared._ZN7cutlass13device_kernelINS_4gemm6kernel13GemmUniversalIN4cute5tupleIJiiiiEEENS1_10collective13CollectiveMmaINS1_39MainloopSm90TmaGmmaRmemAWarpSpecializedILi4ENS5_IJNS4_1CILi1EEESB_SB_EEENS1_32KernelTmaWarpSpecializedPingpongEEENS5_IJNSA_ILi64EEENSA_ILi128EEESF_EEEfNS5_IJlSB_lEEEfNS5_IJSB_llEEENS4_8TiledMMAINS4_8MMA_AtomIJNS4_4SM904GMMA30MMA_64x128x8_F32TF32TF32_RS_TNILNSN_7ScaleInE1ELSP_1EEEEEENS4_6LayoutISC_NS5_IJNSA_ILi0EEEST_ST_EEEEENS5_IJNS4_10UnderscoreESW_SW_EEEEENS4_13SM90_TMA_LOADENS4_14ComposedLayoutINS4_7SwizzleILi3ELi4ELi3EEENS4_18smem_ptr_flag_bitsILi32EEENSS_INS5_IJNSA_ILi8EEENSA_ILi32EEEEEENS5_IJS16_SB_EEEEEEEvNS4_8identityESZ_NS10_INS11_ILi1ELi4ELi3EEES14_NSS_INS5_IJS15_S15_EEENS5_IJSB_S15_EEEEEEENS4_9Copy_AtomIJNS4_39AutoVectorizingCopyWithAssumedAlignmentILi128EEEfEEES1B_EENS_8epilogue10collective6detail29Sm90TmaWarpSpecializedAdapterINS1N_15DefaultEpilogueIfSI_SI_NS1M_6thread17LinearCombinationIfLi1EffLNS1R_9ScaleType4KindE0ELNS_15FloatRoundStyleE2EfEENS1_15EpilogueDefaultEEEEEvvEEEEvNT_6ParamsE,"aw",@nobits
	.sectionflags	@""
	.align	16
	.zero		1024


//--------------------- .nv.shared.reserved.0     --------------------------
	.section	.nv.shared.reserved.0,"aw",@nobits
	.weak		__nv_reservedSMEM_offset_0_alias
	.size		__nv_reservedSMEM_offset_0_alias, 0, 0
	.other		__nv_reservedSMEM_offset_0_alias,@"STO_CUDA_RESERVED_SHARED STV_DEFAULT"
__nv_reservedSMEM_offset_0_alias:
	.zero		0


//--------------------- .nv.global                --------------------------
	.section	.nv.global,"aw",@nobits
.nv.global:
	.type		_ZN40_INTERNAL_4c9c829e_4_k_cu_d2a31f96_331184cute1_E,@object
	.size		_ZN40_INTERNAL_4c9c829e_4_k_cu_d2a31f96_331184cute1_E,(_ZN40_INTERNAL_4c9c829e_4_k_cu_d2a31f96_331184cuda3std3__45__cpo6cbeginE - _ZN40_INTERNAL_4c9c829e_4_k_cu_d2a31f96_331184cute1_E)
_ZN40_INTERNAL_4c9c829e_4_k_cu_d2a31f96_331184cute1_E:
	.zero		1
	.type		_ZN40_INTERNAL_4c9c829e_4_k_cu_d2a31f96_331184cuda3std3__45__cpo6cbeginE,@object
	.size		_ZN40_INTERNAL_4c9c829e_4_k_cu_d2a31f96_331184cuda3std3__45__cpo6cbeginE,(_ZN40_INTERNAL_4c9c829e_4_k_cu_d2a31f96_331184cuda3std3__48in_placeE - _ZN40_INTERNAL_4c9c829e_4_k_cu_d2a31f96_331184cuda3std3__45__cpo6cbeginE)
_ZN40_INTERNAL_4c9c829e_4_k_cu_d2a31f96_331184cuda3std3__45__cpo6cbeginE:
	.zero		1
	.type		_ZN40_INTERNAL_4c9c829e_4_k_cu_d2a31f96_331184cuda3std3__48in_placeE,@object
	.size		_ZN40_INTERNAL_4c9c829e_4_k_cu_d2a31f96_331184cuda3std3__48in_placeE,(_ZN40_INTERNAL_4c9c829e_4_k_cu_d2a31f96_331184cuda3std6ranges3__45__cpo9iter_moveE - _ZN40_INTERNAL_4c9c829e_4_k_cu_d2a31f96_331184cuda3std3__48in_placeE)
_ZN40_INTERNAL_4c9c829e_4_k_cu_d2a31f96_331184cuda3std3__48in_placeE:
	.zero		1
	.type		_ZN40_INTERNAL_4c9c829e_4_k_cu_d2a31f96_331184cuda3std6ranges3__45__cpo9iter_moveE,@object
	.size		_ZN40_INTERNAL_4c9c829e_4_k_cu_d2a31f96_331184cuda3std6ranges3__45__cpo9iter_moveE,(_ZN40_INTERNAL_4c9c829e_4_k_cu_d2a31f96_331184cuda3std3__45__cpo5beginE - _ZN40_INTERNAL_4c9c829e_4_k_cu_d2a31f96_331184cuda3std6ranges3__45__cpo9iter_moveE)
_ZN40_INTERNAL_4c9c829e_4_k_cu_d2a31f96_331184cuda3std6ranges3__45__cpo9iter_moveE:
	.zero		1
	.type		_ZN40_INTERNAL_4c9c829e_4_k_cu_d2a31f96_331184cuda3std3__45__cpo5beginE,@object
	.size		_ZN40_INTERNAL_4c9c829e_4_k_cu_d2a31f96_331184cuda3std3__45__cpo5beginE,(_ZN40_INTERNAL_4c9c829e_4_k_cu_d2a31f96_331184cuda3std3__442_GLOBAL__N__4c9c829e_4_k_cu_d2a31f96_331186ignoreE - _ZN40_INTERNAL_4c9c829e_4_k_cu_d2a31f96_331184cuda3std3__45__cpo5beginE)
_ZN40_INTERNAL_4c9c829e_4_k_cu_d2a31f96_331184cuda3std3__45__cpo5beginE:
	.zero		1
	.type		_ZN40_INTERNAL_4c9c829e_4_k_cu_d2a31f96_331184cuda3std3__442_GLOBAL__N__4c9c829e_4_k_cu_d2a31f96_331186ignoreE,@object
	.size		_ZN40_INTERNAL_4c9c829e_4_k_cu_d2a31f96_331184cuda3std3__442_GLOBAL__N__4c9c829e_4_k_cu_d2a31f96_331186ignoreE,(_ZN40_INTERNAL_4c9c829e_4_k_cu_d2a31f96_331184cute7productE - _ZN40_INTERNAL_4c9c829e_4_k_cu_d2a31f96_331184cuda3std3__442_GLOBAL__N__4c9c829e_4_k_cu_d2a31f96_331186ignoreE)
_ZN40_INTERNAL_4c9c829e_4_k_cu_d2a31f96_331184cuda3std3__442_GLOBAL__N__4c9c829e_4_k_cu_d2a31f96_331186ignoreE:
	.zero		1
	.type		_ZN40_INTERNAL_4c9c829e_4_k_cu_d2a31f96_331184cute7productE,@object
	.size		_ZN40_INTERNAL_4c9c829e_4_k_cu_d2a31f96_331184cute7productE,(_ZN40_INTERNAL_4c9c829e_4_k_cu_d2a31f96_331184cuda3std3__45__cpo3endE - _ZN40_INTERNAL_4c9c829e_4_k_cu_d2a31f96_331184cute7productE)
_ZN40_INTERNAL_4c9c829e_4_k_cu_d2a31f96_331184cute7productE:
	.zero		1
	.type		_ZN40_INTERNAL_4c9c829e_4_k_cu_d2a31f96_331184cuda3std3__45__cpo3endE,@object
	.size		_ZN40_INTERNAL_4c9c829e_4_k_cu_d2a31f96_331184cuda3std3__45__cpo3endE,(_ZN40_INTERNAL_4c9c829e_4_k_cu_d2a31f96_331184cuda3std3__419piecewise_constructE - _ZN40_INTERNAL_4c9c829e_4_k_cu_d2a31f96_331184cuda3std3__45__cpo3endE)
_ZN40_INTERNAL_4c9c829e_4_k_cu_d2a31f96_331184cuda3std3__45__cpo3endE:
	.zero		1
	.type		_ZN40_INTERNAL_4c9c829e_4_k_cu_d2a31f96_331184cuda3std3__419piecewise_constructE,@object
	.size		_ZN40_INTERNAL_4c9c829e_4_k_cu_d2a31f96_331184cuda3std3__419piecewise_constructE,(_ZN40_INTERNAL_4c9c829e_4_k_cu_d2a31f96_331184cuda3std3__45__cpo4cendE - _ZN40_INTERNAL_4c9c829e_4_k_cu_d2a31f96_331184cuda3std3__419piecewise_constructE)
_ZN40_INTERNAL_4c9c829e_4_k_cu_d2a31f96_331184cuda3std3__419piecewise_constructE:
	.zero		1
	.type		_ZN40_INTERNAL_4c9c829e_4_k_cu_d2a31f96_331184cuda3std3__45__cpo4cendE,@object
	.size		_ZN40_INTERNAL_4c9c829e_4_k_cu_d2a31f96_331184cuda3std3__45__cpo4cendE,(_ZN40_INTERNAL_4c9c829e_4_k_cu_d2a31f96_331184cuda3std6ranges3__45__cpo4swapE - _ZN40_INTERNAL_4c9c829e_4_k_cu_d2a31f96_331184cuda3std3__45__cpo4cendE)
_ZN40_INTERNAL_4c9c829e_4_k_cu_d2a31f96_331184cuda3std3__45__cpo4cendE:
	.zero		1
	.type		_ZN40_INTERNAL_4c9c829e_4_k_cu_d2a31f96_331184cuda3std6ranges3__45__cpo4swapE,@object
	.size		_ZN40_INTERNAL_4c9c829e_4_k_cu_d2a31f96_331184cuda3std6ranges3__45__cpo4swapE,(.L_9 - _ZN40_INTERNAL_4c9c829e_4_k_cu_d2a31f96_331184cuda3std6ranges3__45__cpo4swapE)
_ZN40_INTERNAL_4c9c829e_4_k_cu_d2a31f96_331184cuda3std6ranges3__45__cpo4swapE:
	.zero		1
.L_9:


//--------------------- .nv.constant0._ZN7cutlass13device_kernelINS_4gemm6kernel13GemmUniversalIN4cute5tupleIJiiiiEEENS1_10collective13CollectiveMmaINS1_39MainloopSm90TmaGmmaRmemAWarpSpecializedILi4ENS5_IJNS4_1CILi1EEESB_SB_EEENS1_32KernelTmaWarpSpecializedPingpongEEENS5_IJNSA_ILi64EEENSA_ILi128EEESF_EEEfNS5_IJlSB_lEEEfNS5_IJSB_llEEENS4_8TiledMMAINS4_8MMA_AtomIJNS4_4SM904GMMA30MMA_64x128x8_F32TF32TF32_RS_TNILNSN_7ScaleInE1ELSP_1EEEEEENS4_6LayoutISC_NS5_IJNSA_ILi0EEEST_ST_EEEEENS5_IJNS4_10UnderscoreESW_SW_EEEEENS4_13SM90_TMA_LOADENS4_14ComposedLayoutINS4_7SwizzleILi3ELi4ELi3EEENS4_18smem_ptr_flag_bitsILi32EEENSS_INS5_IJNSA_ILi8EEENSA_ILi32EEEEEENS5_IJS16_SB_EEEEEEEvNS4_8identityESZ_NS10_INS11_ILi1ELi4ELi3EEES14_NSS_INS5_IJS15_S15_EEENS5_IJSB_S15_EEEEEEENS4_9Copy_AtomIJNS4_39AutoVectorizingCopyWithAssumedAlignmentILi128EEEfEEES1B_EENS_8epilogue10collective6detail29Sm90TmaWarpSpecializedAdapterINS1N_15DefaultEpilogueIfSI_SI_NS1M_6thread17LinearCombinationIfLi1EffLNS1R_9ScaleType4KindE0ELNS_15FloatRoundStyleE2EfEENS1_15EpilogueDefaultEEEEEvvEEEEvNT_6ParamsE --------------------------
	.section	.nv.constant0._ZN7cutlass13device_kernelINS_4gemm6kernel13GemmUniversalIN4cute5tupleIJiiiiEEENS1_10collective13CollectiveMmaINS1_39MainloopSm90TmaGmmaRmemAWarpSpecializedILi4ENS5_IJNS4_1CILi1EEESB_SB_EEENS1_32KernelTmaWarpSpecializedPingpongEEENS5_IJNSA_ILi64EEENSA_ILi128EEESF_EEEfNS5_IJlSB_lEEEfNS5_IJSB_llEEENS4_8TiledMMAINS4_8MMA_AtomIJNS4_4SM904GMMA30MMA_64x128x8_F32TF32TF32_RS_TNILNSN_7ScaleInE1ELSP_1EEEEEENS4_6LayoutISC_NS5_IJNSA_ILi0EEEST_ST_EEEEENS5_IJNS4_10UnderscoreESW_SW_EEEEENS4_13SM90_TMA_LOADENS4_14ComposedLayoutINS4_7SwizzleILi3ELi4ELi3EEENS4_18smem_ptr_flag_bitsILi32EEENSS_INS5_IJNSA_ILi8EEENSA_ILi32EEEEEENS5_IJS16_SB_EEEEEEEvNS4_8identityESZ_NS10_INS11_ILi1ELi4ELi3EEES14_NSS_INS5_IJS15_S15_EEENS5_IJSB_S15_EEEEEEENS4_9Copy_AtomIJNS4_39AutoVectorizingCopyWithAssumedAlignmentILi128EEEfEEES1B_EENS_8epilogue10collective6detail29Sm90TmaWarpSpecializedAdapterINS1N_15DefaultEpilogueIfSI_SI_NS1M_6thread17LinearCombinationIfLi1EffLNS1R_9ScaleType4KindE0ELNS_15FloatRoundStyleE2EfEENS1_15EpilogueDefaultEEEEEvvEEEEvNT_6ParamsE,"a",@progbits
	.sectionflags	@""
	.align	4
.nv.constant0._ZN7cutlass13device_kernelINS_4gemm6kernel13GemmUniversalIN4cute5tupleIJiiiiEEENS1_10collective13CollectiveMmaINS1_39MainloopSm90TmaGmmaRmemAWarpSpecializedILi4ENS5_IJNS4_1CILi1EEESB_SB_EEENS1_32KernelTmaWarpSpecializedPingpongEEENS5_IJNSA_ILi64EEENSA_ILi128EEESF_EEEfNS5_IJlSB_lEEEfNS5_IJSB_llEEENS4_8TiledMMAINS4_8MMA_AtomIJNS4_4SM904GMMA30MMA_64x128x8_F32TF32TF32_RS_TNILNSN_7ScaleInE1ELSP_1EEEEEENS4_6LayoutISC_NS5_IJNSA_ILi0EEEST_ST_EEEEENS5_IJNS4_10UnderscoreESW_SW_EEEEENS4_13SM90_TMA_LOADENS4_14ComposedLayoutINS4_7SwizzleILi3ELi4ELi3EEENS4_18smem_ptr_flag_bitsILi32EEENSS_INS5_IJNSA_ILi8EEENSA_ILi32EEEEEENS5_IJS16_SB_EEEEEEEvNS4_8identityESZ_NS10_INS11_ILi1ELi4ELi3EEES14_NSS_INS5_IJS15_S15_EEENS5_IJSB_S15_EEEEEEENS4_9Copy_AtomIJNS4_39AutoVectorizingCopyWithAssumedAlignmentILi128EEEfEEES1B_EENS_8epilogue10collective6detail29Sm90TmaWarpSpecializedAdapterINS1N_15DefaultEpilogueIfSI_SI_NS1M_6thread17LinearCombinationIfLi1EffLNS1R_9ScaleType4KindE0ELNS_15FloatRoundStyleE2EfEENS1_15EpilogueDefaultEEEEEvvEEEEvNT_6ParamsE:
	.zero		1664


//--------------------- SYMBOLS --------------------------

	.type		.nv.reservedSmem.offset0,@object
	.size		.nv.reservedSmem.offset0,0x4
	.type		__assertfail,@function
